	.target	sm_100a

	.elftype	@"ET_EXEC"


//--------------------- .note.nv.tkinfo           --------------------------
	.section	.note.nv.tkinfo,"",@"SHT_NOTE"
	.sectionflags	@"SHF_NOTE_NV_TKINFO"
	.tkinfo
        /*0018*/ 	.word	0x00000002
        /*0030*/ 	.string	""
        /*0030*/ 	.string	"ptxas"
        /*0030*/ 	.string	"Cuda compilation tools, release 13.0, V13.0.88"
        /*0030*/ 	.string	"Build cuda_13.0.r13.0/compiler.36424714_0"
        /*0030*/ 	.string	"-arch sm_100a -m 64 "



//--------------------- .note.nv.cuinfo           --------------------------
	.section	.note.nv.cuinfo,"",@"SHT_NOTE"
	.sectionflags	@"SHF_NOTE_NV_CUINFO"
        /*0018*/ 	.short	0x0002
        /*001a*/ 	.short	0x0064
        /*001c*/ 	.short	0x0082
	.zero		2


//--------------------- .nv.info                  --------------------------
	.section	.nv.info,"",@"SHT_CUDA_INFO"
	.align	4


	//----- nvinfo : EIATTR_REGCOUNT
	.align		4
        /*0000*/ 	.byte	0x04, 0x2f
        /*0002*/ 	.short	(.L_19 - .L_18)
	.align		4
.L_18:
        /*0004*/ 	.word	index@(_ZN7cutlass13device_kernelINS_4gemm6kernel13GemmUniversalIN4cute5tupleIJiiiiEEENS1_10collective13CollectiveMmaINS1_35MainloopSm100TmaUmmaWarpSpecializedILi34ELi2ELi4ENS5_IJNS4_1CILi1EEESB_SB_EEEEENS5_IJNSA_ILi64EEENSA_ILi128EEENSA_ILi32EEEEEENS_12float_e5m2_tENS5_IJlSB_lEEESI_SJ_NS4_8TiledMMAINS4_8MMA_AtomIJNS4_10MMA_TraitsINS4_19SM100_MMA_F8F6F4_SSEJSI_SI_fSE_SF_NS4_17integral_constantINS4_4UMMA5MajorELSQ_0EEESR_NSO_INSP_7ScaleInELSS_0EEEST_EEEEEENS4_6LayoutISC_NS5_IJNSA_ILi0EEESX_SX_EEEEENS5_IJNS4_10UnderscoreES10_S10_EEEEENS4_13SM90_TMA_LOADENS4_14ComposedLayoutINS4_7SwizzleILi1ELi4ELi3EEENS4_18smem_ptr_flag_bitsILi8EEENSW_INS5_IJNSA_ILi8EEESG_EEENS5_IJSG_SB_EEEEEEEvNS4_8identityES13_S1D_vS1E_EENS_8epilogue10collective18CollectiveEpilogueINS1G_23Sm100TmaWarpSpecializedILi2ELi2ELi32ELb0ELb0EEEJSH_NS5_IJNSW_ISE_SB_EES1L_EEESI_SJ_SI_SJ_NS1G_6fusion15FusionCallbacksIS1K_NS1N_17LinearCombinationISI_fSI_fLNS_15FloatRoundStyleE2EEESH_S1M_JEEENS4_5SM1004TMEM4LOAD26SM100_TMEM_LOAD_16dp32b32xES13_NS14_INS15_ILi2ELi4ELi3EEES18_NSW_INS5_IJS19_SE_EEENS5_IJSE_SB_EEEEEEENS4_39AutoVectorizingCopyWithAssumedAlignmentILi128EEENS4_14SM90_TMA_STOREES21_S23_S23_EEEvvEEEEvNT_6ParamsE)
        /*0008*/ 	.word	0x00000080


	//----- nvinfo : EIATTR_FRAME_SIZE
	.align		4
.L_19:
        /*000c*/ 	.byte	0x04, 0x11
        /*000e*/ 	.short	(.L_21 - .L_20)
	.align		4
.L_20:
        /*0010*/ 	.word	index@($__internal_2_$__cuda_sm10x_tcgen05_guardrail_trap_unallocated_columns_being_dealloced)
        /*0014*/ 	.word	0x00000000


	//----- nvinfo : EIATTR_FRAME_SIZE
	.align		4
.L_21:
        /*0018*/ 	.byte	0x04, 0x11
        /*001a*/ 	.short	(.L_23 - .L_22)
	.align		4
.L_22:
        /*001c*/ 	.word	index@($__internal_1_$__cuda_sm10x_tcgen05_guardrail_trap_phase_invalid_during_alloc)
        /*0020*/ 	.word	0x00000000


	//----- nvinfo : EIATTR_FRAME_SIZE
	.align		4
.L_23:
        /*0024*/ 	.byte	0x04, 0x11
        /*0026*/ 	.short	(.L_25 - .L_24)
	.align		4
.L_24:
        /*0028*/ 	.word	index@($__internal_0_$__cuda_sm10x_tcgen05_guardrail_trap_col_being_dealloced_not_returned_by_alloc)
        /*002c*/ 	.word	0x00000000


	//----- nvinfo : EIATTR_FRAME_SIZE
	.align		4
.L_25:
        /*0030*/ 	.byte	0x04, 0x11
        /*0032*/ 	.short	(.L_27 - .L_26)
	.align		4
.L_26:
        /*0034*/ 	.word	index@(_ZN7cutlass13device_kernelINS_4gemm6kernel13GemmUniversalIN4cute5tupleIJiiiiEEENS1_10collective13CollectiveMmaINS1_35MainloopSm100TmaUmmaWarpSpecializedILi34ELi2ELi4ENS5_IJNS4_1CILi1EEESB_SB_EEEEENS5_IJNSA_ILi64EEENSA_ILi128EEENSA_ILi32EEEEEENS_12float_e5m2_tENS5_IJlSB_lEEESI_SJ_NS4_8TiledMMAINS4_8MMA_AtomIJNS4_10MMA_TraitsINS4_19SM100_MMA_F8F6F4_SSEJSI_SI_fSE_SF_NS4_17integral_constantINS4_4UMMA5MajorELSQ_0EEESR_NSO_INSP_7ScaleInELSS_0EEEST_EEEEEENS4_6LayoutISC_NS5_IJNSA_ILi0EEESX_SX_EEEEENS5_IJNS4_10UnderscoreES10_S10_EEEEENS4_13SM90_TMA_LOADENS4_14ComposedLayoutINS4_7SwizzleILi1ELi4ELi3EEENS4_18smem_ptr_flag_bitsILi8EEENSW_INS5_IJNSA_ILi8EEESG_EEENS5_IJSG_SB_EEEEEEEvNS4_8identityES13_S1D_vS1E_EENS_8epilogue10collective18CollectiveEpilogueINS1G_23Sm100TmaWarpSpecializedILi2ELi2ELi32ELb0ELb0EEEJSH_NS5_IJNSW_ISE_SB_EES1L_EEESI_SJ_SI_SJ_NS1G_6fusion15FusionCallbacksIS1K_NS1N_17LinearCombinationISI_fSI_fLNS_15FloatRoundStyleE2EEESH_S1M_JEEENS4_5SM1004TMEM4LOAD26SM100_TMEM_LOAD_16dp32b32xES13_NS14_INS15_ILi2ELi4ELi3EEES18_NSW_INS5_IJS19_SE_EEENS5_IJSE_SB_EEEEEEENS4_39AutoVectorizingCopyWithAssumedAlignmentILi128EEENS4_14SM90_TMA_STOREES21_S23_S23_EEEvvEEEEvNT_6ParamsE)
        /*0038*/ 	.word	0x00000000


	//----- nvinfo : EIATTR_MIN_STACK_SIZE
	.align		4
.L_27:
        /*003c*/ 	.byte	0x04, 0x12
        /*003e*/ 	.short	(.L_29 - .L_28)
	.align		4
.L_28:
        /*0040*/ 	.word	index@(_ZN7cutlass13device_kernelINS_4gemm6kernel13GemmUniversalIN4cute5tupleIJiiiiEEENS1_10collective13CollectiveMmaINS1_35MainloopSm100TmaUmmaWarpSpecializedILi34ELi2ELi4ENS5_IJNS4_1CILi1EEESB_SB_EEEEENS5_IJNSA_ILi64EEENSA_ILi128EEENSA_ILi32EEEEEENS_12float_e5m2_tENS5_IJlSB_lEEESI_SJ_NS4_8TiledMMAINS4_8MMA_AtomIJNS4_10MMA_TraitsINS4_19SM100_MMA_F8F6F4_SSEJSI_SI_fSE_SF_NS4_17integral_constantINS4_4UMMA5MajorELSQ_0EEESR_NSO_INSP_7ScaleInELSS_0EEEST_EEEEEENS4_6LayoutISC_NS5_IJNSA_ILi0EEESX_SX_EEEEENS5_IJNS4_10UnderscoreES10_S10_EEEEENS4_13SM90_TMA_LOADENS4_14ComposedLayoutINS4_7SwizzleILi1ELi4ELi3EEENS4_18smem_ptr_flag_bitsILi8EEENSW_INS5_IJNSA_ILi8EEESG_EEENS5_IJSG_SB_EEEEEEEvNS4_8identityES13_S1D_vS1E_EENS_8epilogue10collective18CollectiveEpilogueINS1G_23Sm100TmaWarpSpecializedILi2ELi2ELi32ELb0ELb0EEEJSH_NS5_IJNSW_ISE_SB_EES1L_EEESI_SJ_SI_SJ_NS1G_6fusion15FusionCallbacksIS1K_NS1N_17LinearCombinationISI_fSI_fLNS_15FloatRoundStyleE2EEESH_S1M_JEEENS4_5SM1004TMEM4LOAD26SM100_TMEM_LOAD_16dp32b32xES13_NS14_INS15_ILi2ELi4ELi3EEES18_NSW_INS5_IJS19_SE_EEENS5_IJSE_SB_EEEEEEENS4_39AutoVectorizingCopyWithAssumedAlignmentILi128EEENS4_14SM90_TMA_STOREES21_S23_S23_EEEvvEEEEvNT_6ParamsE)
        /*0044*/ 	.word	0x00000000
.L_29:


//--------------------- .nv.compat                --------------------------
	.section	.nv.compat,"",@"SHT_CUDA_COMPAT_INFO"
	.align	4
        /*0000*/ 	.byte	0x02, 0x09, 0x01, 0x00, 0x02, 0x02, 0x02, 0x00, 0x02, 0x05, 0x05, 0x00, 0x03, 0x07, 0x01, 0x01
        /*0010*/ 	.byte	0x02, 0x03, 0x01, 0x00, 0x02, 0x06, 0x01, 0x00, 0x04, 0x0b, 0x08, 0x00, 0x09, 0x00, 0x00, 0x00
        /*0020*/ 	.byte	0x00, 0x00, 0x00, 0x00


//--------------------- .nv.info._ZN7cutlass13device_kernelINS_4gemm6kernel13GemmUniversalIN4cute5tupleIJiiiiEEENS1_10collective13CollectiveMmaINS1_35MainloopSm100TmaUmmaWarpSpecializedILi34ELi2ELi4ENS5_IJNS4_1CILi1EEESB_SB_EEEEENS5_IJNSA_ILi64EEENSA_ILi128EEENSA_ILi32EEEEEENS_12float_e5m2_tENS5_IJlSB_lEEESI_SJ_NS4_8TiledMMAINS4_8MMA_AtomIJNS4_10MMA_TraitsINS4_19SM100_MMA_F8F6F4_SSEJSI_SI_fSE_SF_NS4_17integral_constantINS4_4UMMA5MajorELSQ_0EEESR_NSO_INSP_7ScaleInELSS_0EEEST_EEEEEENS4_6LayoutISC_NS5_IJNSA_ILi0EEESX_SX_EEEEENS5_IJNS4_10UnderscoreES10_S10_EEEEENS4_13SM90_TMA_LOADENS4_14ComposedLayoutINS4_7SwizzleILi1ELi4ELi3EEENS4_18smem_ptr_flag_bitsILi8EEENSW_INS5_IJNSA_ILi8EEESG_EEENS5_IJSG_SB_EEEEEEEvNS4_8identityES13_S1D_vS1E_EENS_8epilogue10collective18CollectiveEpilogueINS1G_23Sm100TmaWarpSpecializedILi2ELi2ELi32ELb0ELb0EEEJSH_NS5_IJNSW_ISE_SB_EES1L_EEESI_SJ_SI_SJ_NS1G_6fusion15FusionCallbacksIS1K_NS1N_17LinearCombinationISI_fSI_fLNS_15FloatRoundStyleE2EEESH_S1M_JEEENS4_5SM1004TMEM4LOAD26SM100_TMEM_LOAD_16dp32b32xES13_NS14_INS15_ILi2ELi4ELi3EEES18_NSW_INS5_IJS19_SE_EEENS5_IJSE_SB_EEEEEEENS4_39AutoVectorizingCopyWithAssumedAlignmentILi128EEENS4_14SM90_TMA_STOREES21_S23_S23_EEEvvEEEEvNT_6ParamsE --------------------------
	.section	.nv.info._ZN7cutlass13device_kernelINS_4gemm6kernel13GemmUniversalIN4cute5tupleIJiiiiEEENS1_10collective13CollectiveMmaINS1_35MainloopSm100TmaUmmaWarpSpecializedILi34ELi2ELi4ENS5_IJNS4_1CILi1EEESB_SB_EEEEENS5_IJNSA_ILi64EEENSA_ILi128EEENSA_ILi32EEEEEENS_12float_e5m2_tENS5_IJlSB_lEEESI_SJ_NS4_8TiledMMAINS4_8MMA_AtomIJNS4_10MMA_TraitsINS4_19SM100_MMA_F8F6F4_SSEJSI_SI_fSE_SF_NS4_17integral_constantINS4_4UMMA5MajorELSQ_0EEESR_NSO_INSP_7ScaleInELSS_0EEEST_EEEEEENS4_6LayoutISC_NS5_IJNSA_ILi0EEESX_SX_EEEEENS5_IJNS4_10UnderscoreES10_S10_EEEEENS4_13SM90_TMA_LOADENS4_14ComposedLayoutINS4_7SwizzleILi1ELi4ELi3EEENS4_18smem_ptr_flag_bitsILi8EEENSW_INS5_IJNSA_ILi8EEESG_EEENS5_IJSG_SB_EEEEEEEvNS4_8identityES13_S1D_vS1E_EENS_8epilogue10collective18CollectiveEpilogueINS1G_23Sm100TmaWarpSpecializedILi2ELi2ELi32ELb0ELb0EEEJSH_NS5_IJNSW_ISE_SB_EES1L_EEESI_SJ_SI_SJ_NS1G_6fusion15FusionCallbacksIS1K_NS1N_17LinearCombinationISI_fSI_fLNS_15FloatRoundStyleE2EEESH_S1M_JEEENS4_5SM1004TMEM4LOAD26SM100_TMEM_LOAD_16dp32b32xES13_NS14_INS15_ILi2ELi4ELi3EEES18_NSW_INS5_IJS19_SE_EEENS5_IJSE_SB_EEEEEEENS4_39AutoVectorizingCopyWithAssumedAlignmentILi128EEENS4_14SM90_TMA_STOREES21_S23_S23_EEEvvEEEEvNT_6ParamsE,"",@"SHT_CUDA_INFO"
	.sectionflags	@""
	.align	4


	//----- nvinfo : EIATTR_CUDA_API_VERSION
	.align		4
        /*0000*/ 	.byte	0x04, 0x37
        /*0002*/ 	.short	(.L_31 - .L_30)
.L_30:
        /*0004*/ 	.word	0x00000082


	//----- nvinfo : EIATTR_KPARAM_INFO
	.align		4
.L_31:
        /*0008*/ 	.byte	0x04, 0x17
        /*000a*/ 	.short	(.L_33 - .L_32)
.L_32:
        /*000c*/ 	.word	0x00000000
        /*0010*/ 	.short	0x0000
        /*0012*/ 	.short	0x0000
        /*0014*/ 	.byte	0x00, 0xf0, 0x01, 0x20


	//----- nvinfo : EIATTR_AT_ENTRY_FRAGMENTS
	.align		4
.L_33:
        /*0018*/ 	.byte	0x04, 0x4f
        /*001a*/ 	.short	(.L_35 - .L_34)


	//   ....[0]....
.L_34:
        /*001c*/ 	.word	0x00000006


	//----- nvinfo : EIATTR_RESERVED_SMEM_USED
	.align		4
.L_35:
        /*0020*/ 	.byte	0x01, 0x41
	.zero		2


	//----- nvinfo : EIATTR_SPARSE_MMA_MASK
	.align		4
        /*0024*/ 	.byte	0x03, 0x50
        /*0026*/ 	.short	0x0000


	//----- nvinfo : EIATTR_TCGEN05_1CTA_USED
	.align		4
        /*0028*/ 	.byte	0x01, 0x51
	.zero		2


	//----- nvinfo : EIATTR_MAXREG_COUNT
	.align		4
        /*002c*/ 	.byte	0x03, 0x1b
        /*002e*/ 	.short	0x00ff


	//----- nvinfo : EIATTR_NUM_BARRIERS
	.align		4
        /*0030*/ 	.byte	0x02, 0x4c
        /*0032*/ 	.byte	0x07
	.zero		1


	//----- nvinfo : EIATTR_EXTERNS
	.align		4
        /*0034*/ 	.byte	0x04, 0x0f
        /*0036*/ 	.short	(.L_37 - .L_36)


	//   ....[0]....
	.align		4
.L_36:
        /*0038*/ 	.word	index@(__assertfail)


	//----- nvinfo : EIATTR_MERCURY_ISA_VERSION
	.align		4
.L_37:
        /*003c*/ 	.byte	0x03, 0x5f
        /*003e*/ 	.short	0x0101


	//----- nvinfo : EIATTR_INT_WARP_WIDE_INSTR_OFFSETS
	.align		4
        /*0040*/ 	.byte	0x04, 0x31
        /*0042*/ 	.short	(.L_39 - .L_38)


	//   ....[0]....
.L_38:
        /*0044*/ 	.word	0x000021a0


	//   ....[1]....
        /*0048*/ 	.word	0x00004be0


	//   ....[2]....
        /*004c*/ 	.word	0x00004c00


	//   ....[3]....
        /*0050*/ 	.word	0x00004c30


	//   ....[4]....
        /*0054*/ 	.word	0x00005560


	//   ....[5]....
        /*0058*/ 	.word	0x000055d0


	//   ....[6]....
        /*005c*/ 	.word	0x000057b0


	//   ....[7]....
        /*0060*/ 	.word	0x00005910


	//----- nvinfo : EIATTR_COOP_GROUP_MASK_REGIDS
	.align		4
.L_39:
        /*0064*/ 	.byte	0x04, 0x29
        /*0066*/ 	.short	(.L_41 - .L_40)


	//   ....[0]....
.L_40:
        /*0068*/ 	.word	0xffffffff


	//   ....[1]....
        /*006c*/ 	.word	0xffffffff


	//   ....[2]....
        /*0070*/ 	.word	0xffffffff


	//   ....[3]....
        /*0074*/ 	.word	0xffffffff


	//   ....[4]....
        /*0078*/ 	.word	0xffffffff


	//   ....[5]....
        /*007c*/ 	.word	0xffffffff


	//   ....[6]....
        /*0080*/ 	.word	0xffffffff


	//   ....[7]....
        /*0084*/ 	.word	0xffffffff


	//   ....[8]....
        /*0088*/ 	.word	0xffffffff


	//   ....[9]....
        /*008c*/ 	.word	0xffffffff


	//   ....[10]....
        /*0090*/ 	.word	0xffffffff


	//   ....[11]....
        /*0094*/ 	.word	0xffffffff


	//   ....[12]....
        /*0098*/ 	.word	0xffffffff


	//----- nvinfo : EIATTR_COOP_GROUP_INSTR_OFFSETS
	.align		4
.L_41:
        /*009c*/ 	.byte	0x04, 0x28
        /*009e*/ 	.short	(.L_43 - .L_42)


	//   ....[0]....
.L_42:
        /*00a0*/ 	.word	0x00000090


	//   ....[1]....
        /*00a4*/ 	.word	0x000004d0


	//   ....[2]....
        /*00a8*/ 	.word	0x00000a30


	//   ....[3]....
        /*00ac*/ 	.word	0x00000b90


	//   ....[4]....
        /*00b0*/ 	.word	0x00000c90


	//   ....[5]....
        /*00b4*/ 	.word	0x00000e00


	//   ....[6]....
        /*00b8*/ 	.word	0x00000fa0


	//   ....[7]....
        /*00bc*/ 	.word	0x00002080


	//   ....[8]....
        /*00c0*/ 	.word	0x00003f40


	//   ....[9]....
        /*00c4*/ 	.word	0x00004150


	//   ....[10]....
        /*00c8*/ 	.word	0x00004180


	//   ....[11]....
        /*00cc*/ 	.word	0x00004ac0


	//   ....[12]....
        /*00d0*/ 	.word	0x00004cf0


	//----- nvinfo : EIATTR_VRC_CTA_INIT_COUNT
	.align		4
.L_43:
        /*00d4*/ 	.byte	0x02, 0x4a
        /*00d6*/ 	.byte	0x80
	.zero		1


	//----- nvinfo : EIATTR_SYSCALL_OFFSETS
	.align		4
        /*00d8*/ 	.byte	0x04, 0x46
        /*00da*/ 	.short	(.L_45 - .L_44)


	//   ....[0]....
.L_44:
        /*00dc*/ 	.word	0x00006350


	//   ....[1]....
        /*00e0*/ 	.word	0x00006490


	//   ....[2]....
        /*00e4*/ 	.word	0x00006c90


	//   ....[3]....
        /*00e8*/ 	.word	0x00007a20


	//----- nvinfo : EIATTR_MBARRIER_INSTR_OFFSETS
	.align		4
.L_45:
        /*00ec*/ 	.byte	0x04, 0x39
        /*00ee*/ 	.short	(.L_47 - .L_46)


	//   ....[0]....
.L_46:
        /*00f0*/ 	.word	0x000005d0
        /*00f4*/ 	.word	0x000000ff
        /*00f8*/ 	.word	0x00000000
        /*00fc*/ 	.short	0x0100
        /*00fe*/ 	.byte	0x05
	.zero		1


	//   ....[1]....
        /*0100*/ 	.word	0x000005e0
        /*0104*/ 	.word	0x000000ff
        /*0108*/ 	.word	0x00000110
        /*010c*/ 	.short	0x0100
        /*010e*/ 	.byte	0x05
	.zero		1


	//   ....[2]....
        /*0110*/ 	.word	0x000005f0
        /*0114*/ 	.word	0x000000ff
        /*0118*/ 	.word	0x00000008
        /*011c*/ 	.short	0x0100
        /*011e*/ 	.byte	0x05
	.zero		1


	//   ....[3]....
        /*0120*/ 	.word	0x00000600
        /*0124*/ 	.word	0x000000ff
        /*0128*/ 	.word	0x00000118
        /*012c*/ 	.short	0x0100
        /*012e*/ 	.byte	0x05
	.zero		1


	//   ....[4]....
        /*0130*/ 	.word	0x00000610
        /*0134*/ 	.word	0x000000ff
        /*0138*/ 	.word	0x00000010
        /*013c*/ 	.short	0x0100
        /*013e*/ 	.byte	0x05
	.zero		1


	//   ....[5]....
        /*0140*/ 	.word	0x00000620
        /*0144*/ 	.word	0x000000ff
        /*0148*/ 	.word	0x00000120
        /*014c*/ 	.short	0x0100
        /*014e*/ 	.byte	0x05
	.zero		1


	//   ....[6]....
        /*0150*/ 	.word	0x00000630
        /*0154*/ 	.word	0x000000ff
        /*0158*/ 	.word	0x00000018
        /*015c*/ 	.short	0x0100
        /*015e*/ 	.byte	0x05
	.zero		1


	//   ....[7]....
        /*0160*/ 	.word	0x00000640
        /*0164*/ 	.word	0x000000ff
        /*0168*/ 	.word	0x00000128
        /*016c*/ 	.short	0x0100
        /*016e*/ 	.byte	0x05
	.zero		1


	//   ....[8]....
        /*0170*/ 	.word	0x00000650
        /*0174*/ 	.word	0x000000ff
        /*0178*/ 	.word	0x00000020
        /*017c*/ 	.short	0x0100
        /*017e*/ 	.byte	0x05
	.zero		1


	//   ....[9]....
        /*0180*/ 	.word	0x00000660
        /*0184*/ 	.word	0x000000ff
        /*0188*/ 	.word	0x00000130
        /*018c*/ 	.short	0x0100
        /*018e*/ 	.byte	0x05
	.zero		1


	//   ....[10]....
        /*0190*/ 	.word	0x00000670
        /*0194*/ 	.word	0x000000ff
        /*0198*/ 	.word	0x00000028
        /*019c*/ 	.short	0x0100
        /*019e*/ 	.byte	0x05
	.zero		1


	//   ....[11]....
        /*01a0*/ 	.word	0x00000680
        /*01a4*/ 	.word	0x000000ff
        /*01a8*/ 	.word	0x00000138
        /*01ac*/ 	.short	0x0100
        /*01ae*/ 	.byte	0x05
	.zero		1


	//   ....[12]....
        /*01b0*/ 	.word	0x00000690
        /*01b4*/ 	.word	0x000000ff
        /*01b8*/ 	.word	0x00000030
        /*01bc*/ 	.short	0x0100
        /*01be*/ 	.byte	0x05
	.zero		1


	//   ....[13]....
        /*01c0*/ 	.word	0x000006a0
        /*01c4*/ 	.word	0x000000ff
        /*01c8*/ 	.word	0x00000140
        /*01cc*/ 	.short	0x0100
        /*01ce*/ 	.byte	0x05
	.zero		1


	//   ....[14]....
        /*01d0*/ 	.word	0x000006b0
        /*01d4*/ 	.word	0x000000ff
        /*01d8*/ 	.word	0x00000038
        /*01dc*/ 	.short	0x0100
        /*01de*/ 	.byte	0x05
	.zero		1


	//   ....[15]....
        /*01e0*/ 	.word	0x000006c0
        /*01e4*/ 	.word	0x000000ff
        /*01e8*/ 	.word	0x00000148
        /*01ec*/ 	.short	0x0100
        /*01ee*/ 	.byte	0x05
	.zero		1


	//   ....[16]....
        /*01f0*/ 	.word	0x000006d0
        /*01f4*/ 	.word	0x000000ff
        /*01f8*/ 	.word	0x00000040
        /*01fc*/ 	.short	0x0100
        /*01fe*/ 	.byte	0x05
	.zero		1


	//   ....[17]....
        /*0200*/ 	.word	0x000006e0
        /*0204*/ 	.word	0x000000ff
        /*0208*/ 	.word	0x00000150
        /*020c*/ 	.short	0x0100
        /*020e*/ 	.byte	0x05
	.zero		1


	//   ....[18]....
        /*0210*/ 	.word	0x000006f0
        /*0214*/ 	.word	0x000000ff
        /*0218*/ 	.word	0x00000048
        /*021c*/ 	.short	0x0100
        /*021e*/ 	.byte	0x05
	.zero		1


	//   ....[19]....
        /*0220*/ 	.word	0x00000700
        /*0224*/ 	.word	0x000000ff
        /*0228*/ 	.word	0x00000158
        /*022c*/ 	.short	0x0100
        /*022e*/ 	.byte	0x05
	.zero		1


	//   ....[20]....
        /*0230*/ 	.word	0x00000710
        /*0234*/ 	.word	0x000000ff
        /*0238*/ 	.word	0x00000050
        /*023c*/ 	.short	0x0100
        /*023e*/ 	.byte	0x05
	.zero		1


	//   ....[21]....
        /*0240*/ 	.word	0x00000720
        /*0244*/ 	.word	0x000000ff
        /*0248*/ 	.word	0x00000160
        /*024c*/ 	.short	0x0100
        /*024e*/ 	.byte	0x05
	.zero		1


	//   ....[22]....
        /*0250*/ 	.word	0x00000730
        /*0254*/ 	.word	0x000000ff
        /*0258*/ 	.word	0x00000058
        /*025c*/ 	.short	0x0100
        /*025e*/ 	.byte	0x05
	.zero		1


	//   ....[23]....
        /*0260*/ 	.word	0x00000740
        /*0264*/ 	.word	0x000000ff
        /*0268*/ 	.word	0x00000168
        /*026c*/ 	.short	0x0100
        /*026e*/ 	.byte	0x05
	.zero		1


	//   ....[24]....
        /*0270*/ 	.word	0x00000750
        /*0274*/ 	.word	0x000000ff
        /*0278*/ 	.word	0x00000060
        /*027c*/ 	.short	0x0100
        /*027e*/ 	.byte	0x05
	.zero		1


	//   ....[25]....
        /*0280*/ 	.word	0x00000760
        /*0284*/ 	.word	0x000000ff
        /*0288*/ 	.word	0x00000170
        /*028c*/ 	.short	0x0100
        /*028e*/ 	.byte	0x05
	.zero		1


	//   ....[26]....
        /*0290*/ 	.word	0x00000770
        /*0294*/ 	.word	0x000000ff
        /*0298*/ 	.word	0x00000068
        /*029c*/ 	.short	0x0100
        /*029e*/ 	.byte	0x05
	.zero		1


	//   ....[27]....
        /*02a0*/ 	.word	0x00000780
        /*02a4*/ 	.word	0x000000ff
        /*02a8*/ 	.word	0x00000178
        /*02ac*/ 	.short	0x0100
        /*02ae*/ 	.byte	0x05
	.zero		1


	//   ....[28]....
        /*02b0*/ 	.word	0x00000790
        /*02b4*/ 	.word	0x000000ff
        /*02b8*/ 	.word	0x00000070
        /*02bc*/ 	.short	0x0100
        /*02be*/ 	.byte	0x05
	.zero		1


	//   ....[29]....
        /*02c0*/ 	.word	0x000007a0
        /*02c4*/ 	.word	0x000000ff
        /*02c8*/ 	.word	0x00000180
        /*02cc*/ 	.short	0x0100
        /*02ce*/ 	.byte	0x05
	.zero		1


	//   ....[30]....
        /*02d0*/ 	.word	0x000007b0
        /*02d4*/ 	.word	0x000000ff
        /*02d8*/ 	.word	0x00000078
        /*02dc*/ 	.short	0x0100
        /*02de*/ 	.byte	0x05
	.zero		1


	//   ....[31]....
        /*02e0*/ 	.word	0x000007c0
        /*02e4*/ 	.word	0x000000ff
        /*02e8*/ 	.word	0x00000188
        /*02ec*/ 	.short	0x0100
        /*02ee*/ 	.byte	0x05
	.zero		1


	//   ....[32]....
        /*02f0*/ 	.word	0x000007d0
        /*02f4*/ 	.word	0x000000ff
        /*02f8*/ 	.word	0x00000080
        /*02fc*/ 	.short	0x0100
        /*02fe*/ 	.byte	0x05
	.zero		1


	//   ....[33]....
        /*0300*/ 	.word	0x000007e0
        /*0304*/ 	.word	0x000000ff
        /*0308*/ 	.word	0x00000190
        /*030c*/ 	.short	0x0100
        /*030e*/ 	.byte	0x05
	.zero		1


	//   ....[34]....
        /*0310*/ 	.word	0x000007f0
        /*0314*/ 	.word	0x000000ff
        /*0318*/ 	.word	0x00000088
        /*031c*/ 	.short	0x0100
        /*031e*/ 	.byte	0x05
	.zero		1


	//   ....[35]....
        /*0320*/ 	.word	0x00000800
        /*0324*/ 	.word	0x000000ff
        /*0328*/ 	.word	0x00000198
        /*032c*/ 	.short	0x0100
        /*032e*/ 	.byte	0x05
	.zero		1


	//   ....[36]....
        /*0330*/ 	.word	0x00000810
        /*0334*/ 	.word	0x000000ff
        /*0338*/ 	.word	0x00000090
        /*033c*/ 	.short	0x0100
        /*033e*/ 	.byte	0x05
	.zero		1


	//   ....[37]....
        /*0340*/ 	.word	0x00000820
        /*0344*/ 	.word	0x000000ff
        /*0348*/ 	.word	0x000001a0
        /*034c*/ 	.short	0x0100
        /*034e*/ 	.byte	0x05
	.zero		1


	//   ....[38]....
        /*0350*/ 	.word	0x00000830
        /*0354*/ 	.word	0x000000ff
        /*0358*/ 	.word	0x00000098
        /*035c*/ 	.short	0x0100
        /*035e*/ 	.byte	0x05
	.zero		1


	//   ....[39]....
        /*0360*/ 	.word	0x00000840
        /*0364*/ 	.word	0x000000ff
        /*0368*/ 	.word	0x000001a8
        /*036c*/ 	.short	0x0100
        /*036e*/ 	.byte	0x05
	.zero		1


	//   ....[40]....
        /*0370*/ 	.word	0x00000850
        /*0374*/ 	.word	0x000000ff
        /*0378*/ 	.word	0x000000a0
        /*037c*/ 	.short	0x0100
        /*037e*/ 	.byte	0x05
	.zero		1


	//   ....[41]....
        /*0380*/ 	.word	0x00000860
        /*0384*/ 	.word	0x000000ff
        /*0388*/ 	.word	0x000001b0
        /*038c*/ 	.short	0x0100
        /*038e*/ 	.byte	0x05
	.zero		1


	//   ....[42]....
        /*0390*/ 	.word	0x00000870
        /*0394*/ 	.word	0x000000ff
        /*0398*/ 	.word	0x000000a8
        /*039c*/ 	.short	0x0100
        /*039e*/ 	.byte	0x05
	.zero		1


	//   ....[43]....
        /*03a0*/ 	.word	0x00000880
        /*03a4*/ 	.word	0x000000ff
        /*03a8*/ 	.word	0x000001b8
        /*03ac*/ 	.short	0x0100
        /*03ae*/ 	.byte	0x05
	.zero		1


	//   ....[44]....
        /*03b0*/ 	.word	0x00000890
        /*03b4*/ 	.word	0x000000ff
        /*03b8*/ 	.word	0x000000b0
        /*03bc*/ 	.short	0x0100
        /*03be*/ 	.byte	0x05
	.zero		1


	//   ....[45]....
        /*03c0*/ 	.word	0x000008a0
        /*03c4*/ 	.word	0x000000ff
        /*03c8*/ 	.word	0x000001c0
        /*03cc*/ 	.short	0x0100
        /*03ce*/ 	.byte	0x05
	.zero		1


	//   ....[46]....
        /*03d0*/ 	.word	0x000008b0
        /*03d4*/ 	.word	0x000000ff
        /*03d8*/ 	.word	0x000000b8
        /*03dc*/ 	.short	0x0100
        /*03de*/ 	.byte	0x05
	.zero		1


	//   ....[47]....
        /*03e0*/ 	.word	0x000008c0
        /*03e4*/ 	.word	0x000000ff
        /*03e8*/ 	.word	0x000001c8
        /*03ec*/ 	.short	0x0100
        /*03ee*/ 	.byte	0x05
	.zero		1


	//   ....[48]....
        /*03f0*/ 	.word	0x000008d0
        /*03f4*/ 	.word	0x000000ff
        /*03f8*/ 	.word	0x000000c0
        /*03fc*/ 	.short	0x0100
        /*03fe*/ 	.byte	0x05
	.zero		1


	//   ....[49]....
        /*0400*/ 	.word	0x000008e0
        /*0404*/ 	.word	0x000000ff
        /*0408*/ 	.word	0x000001d0
        /*040c*/ 	.short	0x0100
        /*040e*/ 	.byte	0x05
	.zero		1


	//   ....[50]....
        /*0410*/ 	.word	0x000008f0
        /*0414*/ 	.word	0x000000ff
        /*0418*/ 	.word	0x000000c8
        /*041c*/ 	.short	0x0100
        /*041e*/ 	.byte	0x05
	.zero		1


	//   ....[51]....
        /*0420*/ 	.word	0x00000900
        /*0424*/ 	.word	0x000000ff
        /*0428*/ 	.word	0x000001d8
        /*042c*/ 	.short	0x0100
        /*042e*/ 	.byte	0x05
	.zero		1


	//   ....[52]....
        /*0430*/ 	.word	0x00000910
        /*0434*/ 	.word	0x000000ff
        /*0438*/ 	.word	0x000000d0
        /*043c*/ 	.short	0x0100
        /*043e*/ 	.byte	0x05
	.zero		1


	//   ....[53]....
        /*0440*/ 	.word	0x00000920
        /*0444*/ 	.word	0x000000ff
        /*0448*/ 	.word	0x000001e0
        /*044c*/ 	.short	0x0100
        /*044e*/ 	.byte	0x05
	.zero		1


	//   ....[54]....
        /*0450*/ 	.word	0x00000930
        /*0454*/ 	.word	0x000000ff
        /*0458*/ 	.word	0x000000d8
        /*045c*/ 	.short	0x0100
        /*045e*/ 	.byte	0x05
	.zero		1


	//   ....[55]....
        /*0460*/ 	.word	0x00000940
        /*0464*/ 	.word	0x000000ff
        /*0468*/ 	.word	0x000001e8
        /*046c*/ 	.short	0x0100
        /*046e*/ 	.byte	0x05
	.zero		1


	//   ....[56]....
        /*0470*/ 	.word	0x00000950
        /*0474*/ 	.word	0x000000ff
        /*0478*/ 	.word	0x000000e0
        /*047c*/ 	.short	0x0100
        /*047e*/ 	.byte	0x05
	.zero		1


	//   ....[57]....
        /*0480*/ 	.word	0x00000960
        /*0484*/ 	.word	0x000000ff
        /*0488*/ 	.word	0x000001f0
        /*048c*/ 	.short	0x0100
        /*048e*/ 	.byte	0x05
	.zero		1


	//   ....[58]....
        /*0490*/ 	.word	0x00000970
        /*0494*/ 	.word	0x000000ff
        /*0498*/ 	.word	0x000000e8
        /*049c*/ 	.short	0x0100
        /*049e*/ 	.byte	0x05
	.zero		1


	//   ....[59]....
        /*04a0*/ 	.word	0x00000980
        /*04a4*/ 	.word	0x000000ff
        /*04a8*/ 	.word	0x000001f8
        /*04ac*/ 	.short	0x0100
        /*04ae*/ 	.byte	0x05
	.zero		1


	//   ....[60]....
        /*04b0*/ 	.word	0x00000990
        /*04b4*/ 	.word	0x000000ff
        /*04b8*/ 	.word	0x000000f0
        /*04bc*/ 	.short	0x0100
        /*04be*/ 	.byte	0x05
	.zero		1


	//   ....[61]....
        /*04c0*/ 	.word	0x000009a0
        /*04c4*/ 	.word	0x000000ff
        /*04c8*/ 	.word	0x00000200
        /*04cc*/ 	.short	0x0100
        /*04ce*/ 	.byte	0x05
	.zero		1


	//   ....[62]....
        /*04d0*/ 	.word	0x000009b0
        /*04d4*/ 	.word	0x000000ff
        /*04d8*/ 	.word	0x000000f8
        /*04dc*/ 	.short	0x0100
        /*04de*/ 	.byte	0x05
	.zero		1


	//   ....[63]....
        /*04e0*/ 	.word	0x000009c0
        /*04e4*/ 	.word	0x000000ff
        /*04e8*/ 	.word	0x00000208
        /*04ec*/ 	.short	0x0100
        /*04ee*/ 	.byte	0x05
	.zero		1


	//   ....[64]....
        /*04f0*/ 	.word	0x000009d0
        /*04f4*/ 	.word	0x000000ff
        /*04f8*/ 	.word	0x00000100
        /*04fc*/ 	.short	0x0100
        /*04fe*/ 	.byte	0x05
	.zero		1


	//   ....[65]....
        /*0500*/ 	.word	0x000009e0
        /*0504*/ 	.word	0x000000ff
        /*0508*/ 	.word	0x00000210
        /*050c*/ 	.short	0x0100
        /*050e*/ 	.byte	0x05
	.zero		1


	//   ....[66]....
        /*0510*/ 	.word	0x000009f0
        /*0514*/ 	.word	0x000000ff
        /*0518*/ 	.word	0x00000108
        /*051c*/ 	.short	0x0100
        /*051e*/ 	.byte	0x05
	.zero		1


	//   ....[67]....
        /*0520*/ 	.word	0x00000a00
        /*0524*/ 	.word	0x000000ff
        /*0528*/ 	.word	0x00000218
        /*052c*/ 	.short	0x0100
        /*052e*/ 	.byte	0x05
	.zero		1


	//   ....[68]....
        /*0530*/ 	.word	0x00000b40
        /*0534*/ 	.word	0x000000ff
        /*0538*/ 	.word	0x00000220
        /*053c*/ 	.short	0x0100
        /*053e*/ 	.byte	0x07
	.zero		1


	//   ....[69]....
        /*0540*/ 	.word	0x00000b50
        /*0544*/ 	.word	0x000000ff
        /*0548*/ 	.word	0x00000230
        /*054c*/ 	.short	0x0100
        /*054e*/ 	.byte	0x07
	.zero		1


	//   ....[70]....
        /*0550*/ 	.word	0x00000b60
        /*0554*/ 	.word	0x000000ff
        /*0558*/ 	.word	0x00000228
        /*055c*/ 	.short	0x0100
        /*055e*/ 	.byte	0x07
	.zero		1


	//   ....[71]....
        /*0560*/ 	.word	0x00000b70
        /*0564*/ 	.word	0x000000ff
        /*0568*/ 	.word	0x00000238
        /*056c*/ 	.short	0x0100
        /*056e*/ 	.byte	0x07
	.zero		1


	//   ....[72]....
        /*0570*/ 	.word	0x00000c60
        /*0574*/ 	.word	0x000000ff
        /*0578*/ 	.word	0x00000240
        /*057c*/ 	.short	0x0100
        /*057e*/ 	.byte	0x05
	.zero		1


	//   ....[73]....
        /*0580*/ 	.word	0x00000c70
        /*0584*/ 	.word	0x000000ff
        /*0588*/ 	.word	0x00000248
        /*058c*/ 	.short	0x0100
        /*058e*/ 	.byte	0x05
	.zero		1


	//   ....[74]....
        /*0590*/ 	.word	0x00000db0
        /*0594*/ 	.word	0x000000ff
        /*0598*/ 	.word	0x00000250
        /*059c*/ 	.short	0x0100
        /*059e*/ 	.byte	0x05
	.zero		1


	//   ....[75]....
        /*05a0*/ 	.word	0x00000dc0
        /*05a4*/ 	.word	0x000000ff
        /*05a8*/ 	.word	0x00000260
        /*05ac*/ 	.short	0x0100
        /*05ae*/ 	.byte	0x05
	.zero		1


	//   ....[76]....
        /*05b0*/ 	.word	0x00000dd0
        /*05b4*/ 	.word	0x000000ff
        /*05b8*/ 	.word	0x00000258
        /*05bc*/ 	.short	0x0100
        /*05be*/ 	.byte	0x05
	.zero		1


	//   ....[77]....
        /*05c0*/ 	.word	0x00000de0
        /*05c4*/ 	.word	0x000000ff
        /*05c8*/ 	.word	0x00000268
        /*05cc*/ 	.short	0x0100
        /*05ce*/ 	.byte	0x05
	.zero		1


	//   ....[78]....
        /*05d0*/ 	.word	0x00000f10
        /*05d4*/ 	.word	0x000000ff
        /*05d8*/ 	.word	0x00000270
        /*05dc*/ 	.short	0x0100
        /*05de*/ 	.byte	0x07
	.zero		1


	//   ....[79]....
        /*05e0*/ 	.word	0x00000f20
        /*05e4*/ 	.word	0x000000ff
        /*05e8*/ 	.word	0x00000290
        /*05ec*/ 	.short	0x0100
        /*05ee*/ 	.byte	0x07
	.zero		1


	//   ....[80]....
        /*05f0*/ 	.word	0x00000f30
        /*05f4*/ 	.word	0x000000ff
        /*05f8*/ 	.word	0x00000278
        /*05fc*/ 	.short	0x0100
        /*05fe*/ 	.byte	0x07
	.zero		1


	//   ....[81]....
        /*0600*/ 	.word	0x00000f40
        /*0604*/ 	.word	0x000000ff
        /*0608*/ 	.word	0x00000298
        /*060c*/ 	.short	0x0100
        /*060e*/ 	.byte	0x07
	.zero		1


	//   ....[82]....
        /*0610*/ 	.word	0x00000f50
        /*0614*/ 	.word	0x000000ff
        /*0618*/ 	.word	0x00000280
        /*061c*/ 	.short	0x0100
        /*061e*/ 	.byte	0x07
	.zero		1


	//   ....[83]....
        /*0620*/ 	.word	0x00000f60
        /*0624*/ 	.word	0x000000ff
        /*0628*/ 	.word	0x000002a0
        /*062c*/ 	.short	0x0100
        /*062e*/ 	.byte	0x07
	.zero		1


	//   ....[84]....
        /*0630*/ 	.word	0x00000f70
        /*0634*/ 	.word	0x000000ff
        /*0638*/ 	.word	0x00000288
        /*063c*/ 	.short	0x0100
        /*063e*/ 	.byte	0x07
	.zero		1


	//   ....[85]....
        /*0640*/ 	.word	0x00000f80
        /*0644*/ 	.word	0x000000ff
        /*0648*/ 	.word	0x000002a8
        /*064c*/ 	.short	0x0100
        /*064e*/ 	.byte	0x07
	.zero		1


	//   ....[86]....
        /*0650*/ 	.word	0x00001070
        /*0654*/ 	.word	0x000000ff
        /*0658*/ 	.word	0x000002b0
        /*065c*/ 	.short	0x0100
        /*065e*/ 	.byte	0x05
	.zero		1


	//   ....[87]....
        /*0660*/ 	.word	0x00001080
        /*0664*/ 	.word	0x000000ff
        /*0668*/ 	.word	0x000002c0
        /*066c*/ 	.short	0x0100
        /*066e*/ 	.byte	0x05
	.zero		1


	//   ....[88]....
        /*0670*/ 	.word	0x00001090
        /*0674*/ 	.word	0x000000ff
        /*0678*/ 	.word	0x000002b8
        /*067c*/ 	.short	0x0100
        /*067e*/ 	.byte	0x05
	.zero		1


	//   ....[89]....
        /*0680*/ 	.word	0x000010a0
        /*0684*/ 	.word	0x000000ff
        /*0688*/ 	.word	0x000002c8
        /*068c*/ 	.short	0x0100
        /*068e*/ 	.byte	0x05
	.zero		1


	//   ....[90]....
        /*0690*/ 	.word	0x00001980
        /*0694*/ 	.word	0x00000003
        /*0698*/ 	.word	0x000002c0
        /*069c*/ 	.short	0x010a
        /*069e*/ 	.byte	0xff
	.zero		1


	//   ....[91]....
        /*06a0*/ 	.word	0x000019b0
        /*06a4*/ 	.word	0x00000003
        /*06a8*/ 	.word	0x000002b0
        /*06ac*/ 	.short	0x0101
        /*06ae*/ 	.byte	0xff
	.zero		1


	//   ....[92]....
        /*06b0*/ 	.word	0x00001a80
        /*06b4*/ 	.word	0x000000ff
        /*06b8*/ 	.word	0x00000110
        /*06bc*/ 	.short	0x010a
        /*06be*/ 	.byte	0x08
	.zero		1


	//   ....[93]....
        /*06c0*/ 	.word	0x00001b20
        /*06c4*/ 	.word	0x000000ff
        /*06c8*/ 	.word	0x00000110
        /*06cc*/ 	.short	0x010a
        /*06ce*/ 	.byte	0x21
	.zero		1


	//   ....[94]....
        /*06d0*/ 	.word	0x00001c70
        /*06d4*/ 	.word	0x000000ff
        /*06d8*/ 	.word	0x00000110
        /*06dc*/ 	.short	0x010a
        /*06de*/ 	.byte	0x08
	.zero		1


	//   ....[95]....
        /*06e0*/ 	.word	0x00001d80
        /*06e4*/ 	.word	0x000000ff
        /*06e8*/ 	.word	0x00000248
        /*06ec*/ 	.short	0x0101
        /*06ee*/ 	.byte	0x04
	.zero		1


	//   ....[96]....
        /*06f0*/ 	.word	0x00001da0
        /*06f4*/ 	.word	0x000000ff
        /*06f8*/ 	.word	0x00000110
        /*06fc*/ 	.short	0x010a
        /*06fe*/ 	.byte	0x08
	.zero		1


	//   ....[97]....
        /*0700*/ 	.word	0x00001e20
        /*0704*/ 	.word	0x000000ff
        /*0708*/ 	.word	0x00000110
        /*070c*/ 	.short	0x010a
        /*070e*/ 	.byte	0x11
	.zero		1


	//   ....[98]....
        /*0710*/ 	.word	0x00001f70
        /*0714*/ 	.word	0x000000ff
        /*0718*/ 	.word	0x00000110
        /*071c*/ 	.short	0x010a
        /*071e*/ 	.byte	0x08
	.zero		1


	//   ....[99]....
        /*0720*/ 	.word	0x000020b0
        /*0724*/ 	.word	0x00000002
        /*0728*/ 	.word	0x00000250
        /*072c*/ 	.short	0x010a
        /*072e*/ 	.byte	0xff
	.zero		1


	//   ....[100]....
        /*0730*/ 	.word	0x00002170
        /*0734*/ 	.word	0x00000002
        /*0738*/ 	.word	0x00000000
        /*073c*/ 	.short	0x0101
        /*073e*/ 	.byte	0xff
	.zero		1


	//   ....[101]....
        /*0740*/ 	.word	0x000026d0
        /*0744*/ 	.word	0x000000ff
        /*0748*/ 	.word	0x00000000
        /*074c*/ 	.short	0x010a
        /*074e*/ 	.byte	0x05
	.zero		1


	//   ....[102]....
        /*0750*/ 	.word	0x00002760
        /*0754*/ 	.word	0x000000ff
        /*0758*/ 	.word	0x00000000
        /*075c*/ 	.short	0x010a
        /*075e*/ 	.byte	0x05
	.zero		1


	//   ....[103]....
        /*0760*/ 	.word	0x000027f0
        /*0764*/ 	.word	0x000000ff
        /*0768*/ 	.word	0x00000000
        /*076c*/ 	.short	0x010a
        /*076e*/ 	.byte	0x05
	.zero		1


	//   ....[104]....
        /*0770*/ 	.word	0x00002880
        /*0774*/ 	.word	0x000000ff
        /*0778*/ 	.word	0x00000000
        /*077c*/ 	.short	0x010a
        /*077e*/ 	.byte	0x05
	.zero		1


	//   ....[105]....
        /*0780*/ 	.word	0x00002910
        /*0784*/ 	.word	0x000000ff
        /*0788*/ 	.word	0x00000000
        /*078c*/ 	.short	0x010a
        /*078e*/ 	.byte	0x05
	.zero		1


	//   ....[106]....
        /*0790*/ 	.word	0x000029a0
        /*0794*/ 	.word	0x000000ff
        /*0798*/ 	.word	0x00000000
        /*079c*/ 	.short	0x010a
        /*079e*/ 	.byte	0x05
	.zero		1


	//   ....[107]....
        /*07a0*/ 	.word	0x00002a30
        /*07a4*/ 	.word	0x000000ff
        /*07a8*/ 	.word	0x00000000
        /*07ac*/ 	.short	0x010a
        /*07ae*/ 	.byte	0x05
	.zero		1


	//   ....[108]....
        /*07b0*/ 	.word	0x00002ac0
        /*07b4*/ 	.word	0x000000ff
        /*07b8*/ 	.word	0x00000000
        /*07bc*/ 	.short	0x010a
        /*07be*/ 	.byte	0x05
	.zero		1


	//   ....[109]....
        /*07c0*/ 	.word	0x00002b50
        /*07c4*/ 	.word	0x000000ff
        /*07c8*/ 	.word	0x00000000
        /*07cc*/ 	.short	0x010a
        /*07ce*/ 	.byte	0x05
	.zero		1


	//   ....[110]....
        /*07d0*/ 	.word	0x00002be0
        /*07d4*/ 	.word	0x000000ff
        /*07d8*/ 	.word	0x00000000
        /*07dc*/ 	.short	0x010a
        /*07de*/ 	.byte	0x05
	.zero		1


	//   ....[111]....
        /*07e0*/ 	.word	0x00002c70
        /*07e4*/ 	.word	0x000000ff
        /*07e8*/ 	.word	0x00000000
        /*07ec*/ 	.short	0x010a
        /*07ee*/ 	.byte	0x05
	.zero		1


	//   ....[112]....
        /*07f0*/ 	.word	0x00002d00
        /*07f4*/ 	.word	0x000000ff
        /*07f8*/ 	.word	0x00000000
        /*07fc*/ 	.short	0x010a
        /*07fe*/ 	.byte	0x05
	.zero		1


	//   ....[113]....
        /*0800*/ 	.word	0x00002d90
        /*0804*/ 	.word	0x000000ff
        /*0808*/ 	.word	0x00000000
        /*080c*/ 	.short	0x010a
        /*080e*/ 	.byte	0x05
	.zero		1


	//   ....[114]....
        /*0810*/ 	.word	0x00002e20
        /*0814*/ 	.word	0x000000ff
        /*0818*/ 	.word	0x00000000
        /*081c*/ 	.short	0x010a
        /*081e*/ 	.byte	0x05
	.zero		1


	//   ....[115]....
        /*0820*/ 	.word	0x00002eb0
        /*0824*/ 	.word	0x000000ff
        /*0828*/ 	.word	0x00000000
        /*082c*/ 	.short	0x010a
        /*082e*/ 	.byte	0x05
	.zero		1


	//   ....[116]....
        /*0830*/ 	.word	0x00002f40
        /*0834*/ 	.word	0x000000ff
        /*0838*/ 	.word	0x00000000
        /*083c*/ 	.short	0x010a
        /*083e*/ 	.byte	0x05
	.zero		1


	//   ....[117]....
        /*0840*/ 	.word	0x00002fd0
        /*0844*/ 	.word	0x000000ff
        /*0848*/ 	.word	0x00000000
        /*084c*/ 	.short	0x010a
        /*084e*/ 	.byte	0x05
	.zero		1


	//   ....[118]....
        /*0850*/ 	.word	0x00003060
        /*0854*/ 	.word	0x000000ff
        /*0858*/ 	.word	0x00000000
        /*085c*/ 	.short	0x010a
        /*085e*/ 	.byte	0x05
	.zero		1


	//   ....[119]....
        /*0860*/ 	.word	0x000030f0
        /*0864*/ 	.word	0x000000ff
        /*0868*/ 	.word	0x00000000
        /*086c*/ 	.short	0x010a
        /*086e*/ 	.byte	0x05
	.zero		1


	//   ....[120]....
        /*0870*/ 	.word	0x00003180
        /*0874*/ 	.word	0x000000ff
        /*0878*/ 	.word	0x00000000
        /*087c*/ 	.short	0x010a
        /*087e*/ 	.byte	0x05
	.zero		1


	//   ....[121]....
        /*0880*/ 	.word	0x00003210
        /*0884*/ 	.word	0x000000ff
        /*0888*/ 	.word	0x00000000
        /*088c*/ 	.short	0x010a
        /*088e*/ 	.byte	0x05
	.zero		1


	//   ....[122]....
        /*0890*/ 	.word	0x000032a0
        /*0894*/ 	.word	0x000000ff
        /*0898*/ 	.word	0x00000000
        /*089c*/ 	.short	0x010a
        /*089e*/ 	.byte	0x05
	.zero		1


	//   ....[123]....
        /*08a0*/ 	.word	0x00003330
        /*08a4*/ 	.word	0x000000ff
        /*08a8*/ 	.word	0x00000000
        /*08ac*/ 	.short	0x010a
        /*08ae*/ 	.byte	0x05
	.zero		1


	//   ....[124]....
        /*08b0*/ 	.word	0x000033c0
        /*08b4*/ 	.word	0x000000ff
        /*08b8*/ 	.word	0x00000000
        /*08bc*/ 	.short	0x010a
        /*08be*/ 	.byte	0x05
	.zero		1


	//   ....[125]....
        /*08c0*/ 	.word	0x00003450
        /*08c4*/ 	.word	0x000000ff
        /*08c8*/ 	.word	0x00000000
        /*08cc*/ 	.short	0x010a
        /*08ce*/ 	.byte	0x05
	.zero		1


	//   ....[126]....
        /*08d0*/ 	.word	0x000034e0
        /*08d4*/ 	.word	0x000000ff
        /*08d8*/ 	.word	0x00000000
        /*08dc*/ 	.short	0x010a
        /*08de*/ 	.byte	0x05
	.zero		1


	//   ....[127]....
        /*08e0*/ 	.word	0x00003570
        /*08e4*/ 	.word	0x000000ff
        /*08e8*/ 	.word	0x00000000
        /*08ec*/ 	.short	0x010a
        /*08ee*/ 	.byte	0x05
	.zero		1


	//   ....[128]....
        /*08f0*/ 	.word	0x00003600
        /*08f4*/ 	.word	0x000000ff
        /*08f8*/ 	.word	0x00000000
        /*08fc*/ 	.short	0x010a
        /*08fe*/ 	.byte	0x05
	.zero		1


	//   ....[129]....
        /*0900*/ 	.word	0x00003690
        /*0904*/ 	.word	0x000000ff
        /*0908*/ 	.word	0x00000000
        /*090c*/ 	.short	0x010a
        /*090e*/ 	.byte	0x05
	.zero		1


	//   ....[130]....
        /*0910*/ 	.word	0x00003720
        /*0914*/ 	.word	0x000000ff
        /*0918*/ 	.word	0x00000000
        /*091c*/ 	.short	0x010a
        /*091e*/ 	.byte	0x05
	.zero		1


	//   ....[131]....
        /*0920*/ 	.word	0x000037b0
        /*0924*/ 	.word	0x000000ff
        /*0928*/ 	.word	0x00000000
        /*092c*/ 	.short	0x010a
        /*092e*/ 	.byte	0x05
	.zero		1


	//   ....[132]....
        /*0930*/ 	.word	0x00003840
        /*0934*/ 	.word	0x000000ff
        /*0938*/ 	.word	0x00000000
        /*093c*/ 	.short	0x010a
        /*093e*/ 	.byte	0x05
	.zero		1


	//   ....[133]....
        /*0940*/ 	.word	0x000038d0
        /*0944*/ 	.word	0x000000ff
        /*0948*/ 	.word	0x00000000
        /*094c*/ 	.short	0x010a
        /*094e*/ 	.byte	0x05
	.zero		1


	//   ....[134]....
        /*0950*/ 	.word	0x00003970
        /*0954*/ 	.word	0x00000000
        /*0958*/ 	.word	0x00000000
        /*095c*/ 	.short	0x010a
        /*095e*/ 	.byte	0xff
	.zero		1


	//   ....[135]....
        /*0960*/ 	.word	0x00003a90
        /*0964*/ 	.word	0x00000000
        /*0968*/ 	.word	0x000002b0
        /*096c*/ 	.short	0x010a
        /*096e*/ 	.byte	0xff
	.zero		1


	//   ....[136]....
        /*0970*/ 	.word	0x00003af0
        /*0974*/ 	.word	0x00000004
        /*0978*/ 	.word	0x00000000
        /*097c*/ 	.short	0x0101
        /*097e*/ 	.byte	0xff
	.zero		1


	//   ....[137]....
        /*0980*/ 	.word	0x00003b10
        /*0984*/ 	.word	0x000000ff
        /*0988*/ 	.word	0x00000260
        /*098c*/ 	.short	0x010a
        /*098e*/ 	.byte	0x05
	.zero		1


	//   ....[138]....
        /*0990*/ 	.word	0x00003c30
        /*0994*/ 	.word	0x00000000
        /*0998*/ 	.word	0x00000250
        /*099c*/ 	.short	0x010a
        /*099e*/ 	.byte	0xff
	.zero		1


	//   ....[139]....
        /*09a0*/ 	.word	0x00003d40
        /*09a4*/ 	.word	0x00000000
        /*09a8*/ 	.word	0x00000000
        /*09ac*/ 	.short	0x0101
        /*09ae*/ 	.byte	0xff
	.zero		1


	//   ....[140]....
        /*09b0*/ 	.word	0x00003dd0
        /*09b4*/ 	.word	0x000000ff
        /*09b8*/ 	.word	0x00000260
        /*09bc*/ 	.short	0x0106
        /*09be*/ 	.byte	0x05
	.zero		1


	//   ....[141]....
        /*09c0*/ 	.word	0x00003df0
        /*09c4*/ 	.word	0x000000ff
        /*09c8*/ 	.word	0x00000260
        /*09cc*/ 	.short	0x010a
        /*09ce*/ 	.byte	0x05
	.zero		1


	//   ....[142]....
        /*09d0*/ 	.word	0x00003e80
        /*09d4*/ 	.word	0x000000ff
        /*09d8*/ 	.word	0x00000260
        /*09dc*/ 	.short	0x0106
        /*09de*/ 	.byte	0x04
	.zero		1


	//   ....[143]....
        /*09e0*/ 	.word	0x00003ec0
        /*09e4*/ 	.word	0x00000000
        /*09e8*/ 	.word	0x00000260
        /*09ec*/ 	.short	0x010a
        /*09ee*/ 	.byte	0xff
	.zero		1


	//   ....[144]....
        /*09f0*/ 	.word	0x000043a0
        /*09f4*/ 	.word	0x00000000
        /*09f8*/ 	.word	0x00000250
        /*09fc*/ 	.short	0x010a
        /*09fe*/ 	.byte	0xff
	.zero		1


	//   ....[145]....
        /*0a00*/ 	.word	0x000044a0
        /*0a04*/ 	.word	0x00000003
        /*0a08*/ 	.word	0x00000000
        /*0a0c*/ 	.short	0x0101
        /*0a0e*/ 	.byte	0xff
	.zero		1


	//   ....[146]....
        /*0a10*/ 	.word	0x000044b0
        /*0a14*/ 	.word	0x000000ff
        /*0a18*/ 	.word	0x00000000
        /*0a1c*/ 	.short	0x010a
        /*0a1e*/ 	.byte	0x04
	.zero		1


	//   ....[147]....
        /*0a20*/ 	.word	0x000044d0
        /*0a24*/ 	.word	0x000000ff
        /*0a28*/ 	.word	0x00000290
        /*0a2c*/ 	.short	0x010a
        /*0a2e*/ 	.byte	0x09
	.zero		1


	//   ....[148]....
        /*0a30*/ 	.word	0x00004610
        /*0a34*/ 	.word	0x000000ff
        /*0a38*/ 	.word	0x00000000
        /*0a3c*/ 	.short	0x010a
        /*0a3e*/ 	.byte	0x07
	.zero		1


	//   ....[149]....
        /*0a40*/ 	.word	0x00004740
        /*0a44*/ 	.word	0x000000ff
        /*0a48*/ 	.word	0x00000000
        /*0a4c*/ 	.short	0x010a
        /*0a4e*/ 	.byte	0x04
	.zero		1


	//   ....[150]....
        /*0a50*/ 	.word	0x000048f0
        /*0a54*/ 	.word	0x000000ff
        /*0a58*/ 	.word	0x00000000
        /*0a5c*/ 	.short	0x010a
        /*0a5e*/ 	.byte	0x05
	.zero		1


	//   ....[151]....
        /*0a60*/ 	.word	0x00004980
        /*0a64*/ 	.word	0x000000ff
        /*0a68*/ 	.word	0x00000000
        /*0a6c*/ 	.short	0x010a
        /*0a6e*/ 	.byte	0x05
	.zero		1


	//   ....[152]....
        /*0a70*/ 	.word	0x00004a10
        /*0a74*/ 	.word	0x000000ff
        /*0a78*/ 	.word	0x00000000
        /*0a7c*/ 	.short	0x010a
        /*0a7e*/ 	.byte	0x05
	.zero		1


	//   ....[153]....
        /*0a80*/ 	.word	0x00004aa0
        /*0a84*/ 	.word	0x000000ff
        /*0a88*/ 	.word	0x00000000
        /*0a8c*/ 	.short	0x010a
        /*0a8e*/ 	.byte	0x07
	.zero		1


	//   ....[154]....
        /*0a90*/ 	.word	0x00004f00
        /*0a94*/ 	.word	0x00000000
        /*0a98*/ 	.word	0x00000250
        /*0a9c*/ 	.short	0x010a
        /*0a9e*/ 	.byte	0xff
	.zero		1


	//   ....[155]....
        /*0aa0*/ 	.word	0x00004fc0
        /*0aa4*/ 	.word	0x00000000
        /*0aa8*/ 	.word	0x00000000
        /*0aac*/ 	.short	0x0101
        /*0aae*/ 	.byte	0xff
	.zero		1


	//   ....[156]....
        /*0ab0*/ 	.word	0x000052e0
        /*0ab4*/ 	.word	0x000000ff
        /*0ab8*/ 	.word	0x00000248
        /*0abc*/ 	.short	0x010a
        /*0abe*/ 	.byte	0x07
	.zero		1


	//   ....[157]....
        /*0ac0*/ 	.word	0x000054d0
        /*0ac4*/ 	.word	0x000000ff
        /*0ac8*/ 	.word	0x00000230
        /*0acc*/ 	.short	0x010a
        /*0ace*/ 	.byte	0x07
	.zero		1


	//   ....[158]....
        /*0ad0*/ 	.word	0x000056a0
        /*0ad4*/ 	.word	0x000000ff
        /*0ad8*/ 	.word	0x00000220
        /*0adc*/ 	.short	0x010b
        /*0ade*/ 	.byte	0x07
	.zero		1


	//   ....[159]....
        /*0ae0*/ 	.word	0x00005710
        /*0ae4*/ 	.word	0x000000ff
        /*0ae8*/ 	.word	0x00000000
        /*0aec*/ 	.short	0x0101
        /*0aee*/ 	.byte	0x08
	.zero		1


	//   ....[160]....
        /*0af0*/ 	.word	0x00005740
        /*0af4*/ 	.word	0x000000ff
        /*0af8*/ 	.word	0x00000238
        /*0afc*/ 	.short	0x010a
        /*0afe*/ 	.byte	0x07
	.zero		1


	//   ....[161]....
        /*0b00*/ 	.word	0x00005950
        /*0b04*/ 	.word	0x000000ff
        /*0b08*/ 	.word	0x00000228
        /*0b0c*/ 	.short	0x010b
        /*0b0e*/ 	.byte	0x07
	.zero		1


	//   ....[162]....
        /*0b10*/ 	.word	0x00005970
        /*0b14*/ 	.word	0x000000ff
        /*0b18*/ 	.word	0x00000000
        /*0b1c*/ 	.short	0x0101
        /*0b1e*/ 	.byte	0x0d
	.zero		1


	//   ....[163]....
        /*0b20*/ 	.word	0x000059a0
        /*0b24*/ 	.word	0x000000ff
        /*0b28*/ 	.word	0x00000230
        /*0b2c*/ 	.short	0x010a
        /*0b2e*/ 	.byte	0x07
	.zero		1


	//   ....[164]....
        /*0b30*/ 	.word	0x000059e0
        /*0b34*/ 	.word	0x00000000
        /*0b38*/ 	.word	0x00000238
        /*0b3c*/ 	.short	0x010a
        /*0b3e*/ 	.byte	0xff
	.zero		1


	//   ....[165]....
        /*0b40*/ 	.word	0x00005d20
        /*0b44*/ 	.word	0x00000000
        /*0b48*/ 	.word	0x00000250
        /*0b4c*/ 	.short	0x010a
        /*0b4e*/ 	.byte	0xff
	.zero		1


	//   ....[166]....
        /*0b50*/ 	.word	0x00005e30
        /*0b54*/ 	.word	0x00000000
        /*0b58*/ 	.word	0x00000000
        /*0b5c*/ 	.short	0x0101
        /*0b5e*/ 	.byte	0xff
	.zero		1


	//   ....[167]....
        /*0b60*/ 	.word	0x00006880
        /*0b64*/ 	.word	0x00000000
        /*0b68*/ 	.word	0x00000220
        /*0b6c*/ 	.short	0x010a
        /*0b6e*/ 	.byte	0xff
	.zero		1


	//   ....[168]....
        /*0b70*/ 	.word	0x000068f0
        /*0b74*/ 	.word	0x00000071
        /*0b78*/ 	.word	0x00000270
        /*0b7c*/ 	.short	0x010a
        /*0b7e*/ 	.byte	0xff
	.zero		1


	//   ....[169]....
        /*0b80*/ 	.word	0x000069d0
        /*0b84*/ 	.word	0x00000000
        /*0b88*/ 	.word	0x00000220
        /*0b8c*/ 	.short	0x010a
        /*0b8e*/ 	.byte	0xff
	.zero		1


	//   ....[170]....
        /*0b90*/ 	.word	0x00006b10
        /*0b94*/ 	.word	0x00000000
        /*0b98*/ 	.word	0x00000000
        /*0b9c*/ 	.short	0x0101
        /*0b9e*/ 	.byte	0xff
	.zero		1


	//   ....[171]....
        /*0ba0*/ 	.word	0x00006b70
        /*0ba4*/ 	.word	0x00000071
        /*0ba8*/ 	.word	0x00000270
        /*0bac*/ 	.short	0x010a
        /*0bae*/ 	.byte	0xff
	.zero		1


	//   ....[172]....
        /*0bb0*/ 	.word	0x000076c0
        /*0bb4*/ 	.word	0x00000020
        /*0bb8*/ 	.word	0x00000220
        /*0bbc*/ 	.short	0x010a
        /*0bbe*/ 	.byte	0xff
	.zero		1


	//   ....[173]....
        /*0bc0*/ 	.word	0x00007780
        /*0bc4*/ 	.word	0x00000020
        /*0bc8*/ 	.word	0x00000220
        /*0bcc*/ 	.short	0x010a
        /*0bce*/ 	.byte	0xff
	.zero		1


	//   ....[174]....
        /*0bd0*/ 	.word	0x000078a0
        /*0bd4*/ 	.word	0x00000003
        /*0bd8*/ 	.word	0x00000000
        /*0bdc*/ 	.short	0x0101
        /*0bde*/ 	.byte	0xff
	.zero		1


	//   ....[175]....
        /*0be0*/ 	.word	0x00007ce0
        /*0be4*/ 	.word	0x000000ff
        /*0be8*/ 	.word	0x00000000
        /*0bec*/ 	.short	0x0101
        /*0bee*/ 	.byte	0x05
	.zero		1


	//   ....[176]....
        /*0bf0*/ 	.word	0x00008520
        /*0bf4*/ 	.word	0x00000003
        /*0bf8*/ 	.word	0x000002c0
        /*0bfc*/ 	.short	0x010a
        /*0bfe*/ 	.byte	0xff
	.zero		1


	//   ....[177]....
        /*0c00*/ 	.word	0x00008580
        /*0c04*/ 	.word	0x00000002
        /*0c08*/ 	.word	0x00000110
        /*0c0c*/ 	.short	0x010a
        /*0c0e*/ 	.byte	0xff
	.zero		1


	//   ....[178]....
        /*0c10*/ 	.word	0x000085e0
        /*0c14*/ 	.word	0x00000002
        /*0c18*/ 	.word	0x00000110
        /*0c1c*/ 	.short	0x010a
        /*0c1e*/ 	.byte	0xff
	.zero		1


	//   ....[179]....
        /*0c20*/ 	.word	0x00008630
        /*0c24*/ 	.word	0x00000002
        /*0c28*/ 	.word	0x00000250
        /*0c2c*/ 	.short	0x010a
        /*0c2e*/ 	.byte	0xff
	.zero		1


	//   ....[180]....
        /*0c30*/ 	.word	0x00008690
        /*0c34*/ 	.word	0x00000000
        /*0c38*/ 	.word	0x00000000
        /*0c3c*/ 	.short	0x010a
        /*0c3e*/ 	.byte	0xff
	.zero		1


	//   ....[181]....
        /*0c40*/ 	.word	0x000086f0
        /*0c44*/ 	.word	0x00000000
        /*0c48*/ 	.word	0x00000000
        /*0c4c*/ 	.short	0x010a
        /*0c4e*/ 	.byte	0xff
	.zero		1


	//   ....[182]....
        /*0c50*/ 	.word	0x00008750
        /*0c54*/ 	.word	0x00000000
        /*0c58*/ 	.word	0x00000000
        /*0c5c*/ 	.short	0x010a
        /*0c5e*/ 	.byte	0xff
	.zero		1


	//   ....[183]....
        /*0c60*/ 	.word	0x000087b0
        /*0c64*/ 	.word	0x00000000
        /*0c68*/ 	.word	0x00000000
        /*0c6c*/ 	.short	0x010a
        /*0c6e*/ 	.byte	0xff
	.zero		1


	//   ....[184]....
        /*0c70*/ 	.word	0x00008810
        /*0c74*/ 	.word	0x00000000
        /*0c78*/ 	.word	0x00000000
        /*0c7c*/ 	.short	0x010a
        /*0c7e*/ 	.byte	0xff
	.zero		1


	//   ....[185]....
        /*0c80*/ 	.word	0x00008870
        /*0c84*/ 	.word	0x00000000
        /*0c88*/ 	.word	0x00000000
        /*0c8c*/ 	.short	0x010a
        /*0c8e*/ 	.byte	0xff
	.zero		1


	//   ....[186]....
        /*0c90*/ 	.word	0x000088d0
        /*0c94*/ 	.word	0x00000000
        /*0c98*/ 	.word	0x00000000
        /*0c9c*/ 	.short	0x010a
        /*0c9e*/ 	.byte	0xff
	.zero		1


	//   ....[187]....
        /*0ca0*/ 	.word	0x00008930
        /*0ca4*/ 	.word	0x00000000
        /*0ca8*/ 	.word	0x00000000
        /*0cac*/ 	.short	0x010a
        /*0cae*/ 	.byte	0xff
	.zero		1


	//   ....[188]....
        /*0cb0*/ 	.word	0x00008990
        /*0cb4*/ 	.word	0x00000000
        /*0cb8*/ 	.word	0x00000000
        /*0cbc*/ 	.short	0x010a
        /*0cbe*/ 	.byte	0xff
	.zero		1


	//   ....[189]....
        /*0cc0*/ 	.word	0x000089f0
        /*0cc4*/ 	.word	0x00000000
        /*0cc8*/ 	.word	0x00000000
        /*0ccc*/ 	.short	0x010a
        /*0cce*/ 	.byte	0xff
	.zero		1


	//   ....[190]....
        /*0cd0*/ 	.word	0x00008a50
        /*0cd4*/ 	.word	0x00000000
        /*0cd8*/ 	.word	0x00000000
        /*0cdc*/ 	.short	0x010a
        /*0cde*/ 	.byte	0xff
	.zero		1


	//   ....[191]....
        /*0ce0*/ 	.word	0x00008ab0
        /*0ce4*/ 	.word	0x00000000
        /*0ce8*/ 	.word	0x00000000
        /*0cec*/ 	.short	0x010a
        /*0cee*/ 	.byte	0xff
	.zero		1


	//   ....[192]....
        /*0cf0*/ 	.word	0x00008b10
        /*0cf4*/ 	.word	0x00000000
        /*0cf8*/ 	.word	0x00000000
        /*0cfc*/ 	.short	0x010a
        /*0cfe*/ 	.byte	0xff
	.zero		1


	//   ....[193]....
        /*0d00*/ 	.word	0x00008b70
        /*0d04*/ 	.word	0x00000000
        /*0d08*/ 	.word	0x00000000
        /*0d0c*/ 	.short	0x010a
        /*0d0e*/ 	.byte	0xff
	.zero		1


	//   ....[194]....
        /*0d10*/ 	.word	0x00008bd0
        /*0d14*/ 	.word	0x00000000
        /*0d18*/ 	.word	0x00000000
        /*0d1c*/ 	.short	0x010a
        /*0d1e*/ 	.byte	0xff
	.zero		1


	//   ....[195]....
        /*0d20*/ 	.word	0x00008c30
        /*0d24*/ 	.word	0x00000000
        /*0d28*/ 	.word	0x00000000
        /*0d2c*/ 	.short	0x010a
        /*0d2e*/ 	.byte	0xff
	.zero		1


	//   ....[196]....
        /*0d30*/ 	.word	0x00008c90
        /*0d34*/ 	.word	0x00000000
        /*0d38*/ 	.word	0x00000000
        /*0d3c*/ 	.short	0x010a
        /*0d3e*/ 	.byte	0xff
	.zero		1


	//   ....[197]....
        /*0d40*/ 	.word	0x00008cf0
        /*0d44*/ 	.word	0x00000000
        /*0d48*/ 	.word	0x00000000
        /*0d4c*/ 	.short	0x010a
        /*0d4e*/ 	.byte	0xff
	.zero		1


	//   ....[198]....
        /*0d50*/ 	.word	0x00008d50
        /*0d54*/ 	.word	0x00000000
        /*0d58*/ 	.word	0x00000000
        /*0d5c*/ 	.short	0x010a
        /*0d5e*/ 	.byte	0xff
	.zero		1


	//   ....[199]....
        /*0d60*/ 	.word	0x00008db0
        /*0d64*/ 	.word	0x00000000
        /*0d68*/ 	.word	0x00000000
        /*0d6c*/ 	.short	0x010a
        /*0d6e*/ 	.byte	0xff
	.zero		1


	//   ....[200]....
        /*0d70*/ 	.word	0x00008e10
        /*0d74*/ 	.word	0x00000000
        /*0d78*/ 	.word	0x00000000
        /*0d7c*/ 	.short	0x010a
        /*0d7e*/ 	.byte	0xff
	.zero		1


	//   ....[201]....
        /*0d80*/ 	.word	0x00008e70
        /*0d84*/ 	.word	0x00000000
        /*0d88*/ 	.word	0x00000000
        /*0d8c*/ 	.short	0x010a
        /*0d8e*/ 	.byte	0xff
	.zero		1


	//   ....[202]....
        /*0d90*/ 	.word	0x00008ed0
        /*0d94*/ 	.word	0x00000000
        /*0d98*/ 	.word	0x00000000
        /*0d9c*/ 	.short	0x010a
        /*0d9e*/ 	.byte	0xff
	.zero		1


	//   ....[203]....
        /*0da0*/ 	.word	0x00008f30
        /*0da4*/ 	.word	0x00000000
        /*0da8*/ 	.word	0x00000000
        /*0dac*/ 	.short	0x010a
        /*0dae*/ 	.byte	0xff
	.zero		1


	//   ....[204]....
        /*0db0*/ 	.word	0x00008f90
        /*0db4*/ 	.word	0x00000000
        /*0db8*/ 	.word	0x00000000
        /*0dbc*/ 	.short	0x010a
        /*0dbe*/ 	.byte	0xff
	.zero		1


	//   ....[205]....
        /*0dc0*/ 	.word	0x00008ff0
        /*0dc4*/ 	.word	0x00000000
        /*0dc8*/ 	.word	0x00000000
        /*0dcc*/ 	.short	0x010a
        /*0dce*/ 	.byte	0xff
	.zero		1


	//   ....[206]....
        /*0dd0*/ 	.word	0x00009050
        /*0dd4*/ 	.word	0x00000000
        /*0dd8*/ 	.word	0x00000000
        /*0ddc*/ 	.short	0x010a
        /*0dde*/ 	.byte	0xff
	.zero		1


	//   ....[207]....
        /*0de0*/ 	.word	0x000090b0
        /*0de4*/ 	.word	0x00000000
        /*0de8*/ 	.word	0x00000000
        /*0dec*/ 	.short	0x010a
        /*0dee*/ 	.byte	0xff
	.zero		1


	//   ....[208]....
        /*0df0*/ 	.word	0x00009110
        /*0df4*/ 	.word	0x00000000
        /*0df8*/ 	.word	0x00000000
        /*0dfc*/ 	.short	0x010a
        /*0dfe*/ 	.byte	0xff
	.zero		1


	//   ....[209]....
        /*0e00*/ 	.word	0x00009170
        /*0e04*/ 	.word	0x00000000
        /*0e08*/ 	.word	0x00000000
        /*0e0c*/ 	.short	0x010a
        /*0e0e*/ 	.byte	0xff
	.zero		1


	//   ....[210]....
        /*0e10*/ 	.word	0x000091d0
        /*0e14*/ 	.word	0x00000000
        /*0e18*/ 	.word	0x00000000
        /*0e1c*/ 	.short	0x010a
        /*0e1e*/ 	.byte	0xff
	.zero		1


	//   ....[211]....
        /*0e20*/ 	.word	0x00009230
        /*0e24*/ 	.word	0x00000000
        /*0e28*/ 	.word	0x00000000
        /*0e2c*/ 	.short	0x010a
        /*0e2e*/ 	.byte	0xff
	.zero		1


	//   ....[212]....
        /*0e30*/ 	.word	0x00009290
        /*0e34*/ 	.word	0x00000000
        /*0e38*/ 	.word	0x00000000
        /*0e3c*/ 	.short	0x010a
        /*0e3e*/ 	.byte	0xff
	.zero		1


	//   ....[213]....
        /*0e40*/ 	.word	0x000092e0
        /*0e44*/ 	.word	0x00000000
        /*0e48*/ 	.word	0x000002b0
        /*0e4c*/ 	.short	0x010a
        /*0e4e*/ 	.byte	0xff
	.zero		1


	//   ....[214]....
        /*0e50*/ 	.word	0x00009340
        /*0e54*/ 	.word	0x00000000
        /*0e58*/ 	.word	0x00000260
        /*0e5c*/ 	.short	0x010a
        /*0e5e*/ 	.byte	0xff
	.zero		1


	//   ....[215]....
        /*0e60*/ 	.word	0x00009390
        /*0e64*/ 	.word	0x00000000
        /*0e68*/ 	.word	0x00000250
        /*0e6c*/ 	.short	0x010a
        /*0e6e*/ 	.byte	0xff
	.zero		1


	//   ....[216]....
        /*0e70*/ 	.word	0x000093f0
        /*0e74*/ 	.word	0x00000000
        /*0e78*/ 	.word	0x00000260
        /*0e7c*/ 	.short	0x010a
        /*0e7e*/ 	.byte	0xff
	.zero		1


	//   ....[217]....
        /*0e80*/ 	.word	0x00009440
        /*0e84*/ 	.word	0x00000000
        /*0e88*/ 	.word	0x00000250
        /*0e8c*/ 	.short	0x010a
        /*0e8e*/ 	.byte	0xff
	.zero		1


	//   ....[218]....
        /*0e90*/ 	.word	0x000094a0
        /*0e94*/ 	.word	0x00000003
        /*0e98*/ 	.word	0x00000290
        /*0e9c*/ 	.short	0x010a
        /*0e9e*/ 	.byte	0xff
	.zero		1


	//   ....[219]....
        /*0ea0*/ 	.word	0x00009500
        /*0ea4*/ 	.word	0x00000000
        /*0ea8*/ 	.word	0x00000000
        /*0eac*/ 	.short	0x010a
        /*0eae*/ 	.byte	0xff
	.zero		1


	//   ....[220]....
        /*0eb0*/ 	.word	0x00009560
        /*0eb4*/ 	.word	0x00000000
        /*0eb8*/ 	.word	0x00000000
        /*0ebc*/ 	.short	0x010a
        /*0ebe*/ 	.byte	0xff
	.zero		1


	//   ....[221]....
        /*0ec0*/ 	.word	0x000095c0
        /*0ec4*/ 	.word	0x00000000
        /*0ec8*/ 	.word	0x00000000
        /*0ecc*/ 	.short	0x010a
        /*0ece*/ 	.byte	0xff
	.zero		1


	//   ....[222]....
        /*0ed0*/ 	.word	0x00009620
        /*0ed4*/ 	.word	0x00000000
        /*0ed8*/ 	.word	0x00000000
        /*0edc*/ 	.short	0x010a
        /*0ede*/ 	.byte	0xff
	.zero		1


	//   ....[223]....
        /*0ee0*/ 	.word	0x00009680
        /*0ee4*/ 	.word	0x00000000
        /*0ee8*/ 	.word	0x00000000
        /*0eec*/ 	.short	0x010a
        /*0eee*/ 	.byte	0xff
	.zero		1


	//   ....[224]....
        /*0ef0*/ 	.word	0x000096d0
        /*0ef4*/ 	.word	0x00000000
        /*0ef8*/ 	.word	0x00000250
        /*0efc*/ 	.short	0x010a
        /*0efe*/ 	.byte	0xff
	.zero		1


	//   ....[225]....
        /*0f00*/ 	.word	0x00009730
        /*0f04*/ 	.word	0x00000000
        /*0f08*/ 	.word	0x00000248
        /*0f0c*/ 	.short	0x010a
        /*0f0e*/ 	.byte	0xff
	.zero		1


	//   ....[226]....
        /*0f10*/ 	.word	0x00009790
        /*0f14*/ 	.word	0x00000003
        /*0f18*/ 	.word	0x00000230
        /*0f1c*/ 	.short	0x010a
        /*0f1e*/ 	.byte	0xff
	.zero		1


	//   ....[227]....
        /*0f20*/ 	.word	0x000097f0
        /*0f24*/ 	.word	0x00000003
        /*0f28*/ 	.word	0x00000238
        /*0f2c*/ 	.short	0x010a
        /*0f2e*/ 	.byte	0xff
	.zero		1


	//   ....[228]....
        /*0f30*/ 	.word	0x00009850
        /*0f34*/ 	.word	0x00000000
        /*0f38*/ 	.word	0x00000230
        /*0f3c*/ 	.short	0x010a
        /*0f3e*/ 	.byte	0xff
	.zero		1


	//   ....[229]....
        /*0f40*/ 	.word	0x000098a0
        /*0f44*/ 	.word	0x00000000
        /*0f48*/ 	.word	0x00000250
        /*0f4c*/ 	.short	0x010a
        /*0f4e*/ 	.byte	0xff
	.zero		1


	//   ....[230]....
        /*0f50*/ 	.word	0x000098f0
        /*0f54*/ 	.word	0x00000000
        /*0f58*/ 	.word	0x00000220
        /*0f5c*/ 	.short	0x010a
        /*0f5e*/ 	.byte	0xff
	.zero		1


	//   ....[231]....
        /*0f60*/ 	.word	0x00009940
        /*0f64*/ 	.word	0x00000071
        /*0f68*/ 	.word	0x00000270
        /*0f6c*/ 	.short	0x010a
        /*0f6e*/ 	.byte	0xff
	.zero		1


	//   ....[232]....
        /*0f70*/ 	.word	0x00009990
        /*0f74*/ 	.word	0x00000020
        /*0f78*/ 	.word	0x00000220
        /*0f7c*/ 	.short	0x010a
        /*0f7e*/ 	.byte	0xff
	.zero		1


	//----- nvinfo : EIATTR_NUM_MBARRIERS
	.align		4
.L_47:
        /*0f80*/ 	.byte	0x03, 0x38
        /*0f82*/ 	.short	0x005a


	//----- nvinfo : EIATTR_EXIT_INSTR_OFFSETS
	.align		4
        /*0f84*/ 	.byte	0x04, 0x1c
        /*0f86*/ 	.short	(.L_49 - .L_48)


	//   ....[0]....
.L_48:
        /*0f88*/ 	.word	0x000039a0


	//   ....[1]....
        /*0f8c*/ 	.word	0x00003e90


	//   ....[2]....
        /*0f90*/ 	.word	0x00003ef0


	//   ....[3]....
        /*0f94*/ 	.word	0x00004d00


	//   ....[4]....
        /*0f98*/ 	.word	0x00005a10


	//   ....[5]....
        /*0f9c*/ 	.word	0x00005a50


	//   ....[6]....
        /*0fa0*/ 	.word	0x00008510


	//----- nvinfo : EIATTR_MAX_THREADS
	.align		4
.L_49:
        /*0fa4*/ 	.byte	0x04, 0x05
        /*0fa6*/ 	.short	(.L_51 - .L_50)
.L_50:
        /*0fa8*/ 	.word	0x00000100
        /*0fac*/ 	.word	0x00000001
        /*0fb0*/ 	.word	0x00000001


	//----- nvinfo : EIATTR_CRS_STACK_SIZE
	.align		4
.L_51:
        /*0fb4*/ 	.byte	0x04, 0x1e
        /*0fb6*/ 	.short	(.L_53 - .L_52)
.L_52:
        /*0fb8*/ 	.word	0x00000000


	//----- nvinfo : EIATTR_CBANK_PARAM_SIZE
	.align		4
.L_53:
        /*0fbc*/ 	.byte	0x03, 0x19
        /*0fbe*/ 	.short	0x0800


	//----- nvinfo : EIATTR_PARAM_CBANK
	.align		4
        /*0fc0*/ 	.byte	0x04, 0x0a
        /*0fc2*/ 	.short	(.L_55 - .L_54)
	.align		4
.L_54:
        /*0fc4*/ 	.word	index@(.nv.constant0._ZN7cutlass13device_kernelINS_4gemm6kernel13GemmUniversalIN4cute5tupleIJiiiiEEENS1_10collective13CollectiveMmaINS1_35MainloopSm100TmaUmmaWarpSpecializedILi34ELi2ELi4ENS5_IJNS4_1CILi1EEESB_SB_EEEEENS5_IJNSA_ILi64EEENSA_ILi128EEENSA_ILi32EEEEEENS_12float_e5m2_tENS5_IJlSB_lEEESI_SJ_NS4_8TiledMMAINS4_8MMA_AtomIJNS4_10MMA_TraitsINS4_19SM100_MMA_F8F6F4_SSEJSI_SI_fSE_SF_NS4_17integral_constantINS4_4UMMA5MajorELSQ_0EEESR_NSO_INSP_7ScaleInELSS_0EEEST_EEEEEENS4_6LayoutISC_NS5_IJNSA_ILi0EEESX_SX_EEEEENS5_IJNS4_10UnderscoreES10_S10_EEEEENS4_13SM90_TMA_LOADENS4_14ComposedLayoutINS4_7SwizzleILi1ELi4ELi3EEENS4_18smem_ptr_flag_bitsILi8EEENSW_INS5_IJNSA_ILi8EEESG_EEENS5_IJSG_SB_EEEEEEEvNS4_8identityES13_S1D_vS1E_EENS_8epilogue10collective18CollectiveEpilogueINS1G_23Sm100TmaWarpSpecializedILi2ELi2ELi32ELb0ELb0EEEJSH_NS5_IJNSW_ISE_SB_EES1L_EEESI_SJ_SI_SJ_NS1G_6fusion15FusionCallbacksIS1K_NS1N_17LinearCombinationISI_fSI_fLNS_15FloatRoundStyleE2EEESH_S1M_JEEENS4_5SM1004TMEM4LOAD26SM100_TMEM_LOAD_16dp32b32xES13_NS14_INS15_ILi2ELi4ELi3EEES18_NSW_INS5_IJS19_SE_EEENS5_IJSE_SB_EEEEEEENS4_39AutoVectorizingCopyWithAssumedAlignmentILi128EEENS4_14SM90_TMA_STOREES21_S23_S23_EEEvvEEEEvNT_6ParamsE)
        /*0fc8*/ 	.short	0x0380
        /*0fca*/ 	.short	0x0800


	//----- nvinfo : EIATTR_SW_WAR
	.align		4
.L_55:
        /*0fcc*/ 	.byte	0x04, 0x36
        /*0fce*/ 	.short	(.L_57 - .L_56)
.L_56:
        /*0fd0*/ 	.word	0x00000008
.L_57:


//--------------------- .nv.callgraph             --------------------------
	.section	.nv.callgraph,"",@"SHT_CUDA_CALLGRAPH"
	.align	4
	.sectionentsize	8
	.align		4
        /*0000*/ 	.word	0x00000000
	.align		4
        /*0004*/ 	.word	0xffffffff
	.align		4
        /*0008*/ 	.word	index@(_ZN7cutlass13device_kernelINS_4gemm6kernel13GemmUniversalIN4cute5tupleIJiiiiEEENS1_10collective13CollectiveMmaINS1_35MainloopSm100TmaUmmaWarpSpecializedILi34ELi2ELi4ENS5_IJNS4_1CILi1EEESB_SB_EEEEENS5_IJNSA_ILi64EEENSA_ILi128EEENSA_ILi32EEEEEENS_12float_e5m2_tENS5_IJlSB_lEEESI_SJ_NS4_8TiledMMAINS4_8MMA_AtomIJNS4_10MMA_TraitsINS4_19SM100_MMA_F8F6F4_SSEJSI_SI_fSE_SF_NS4_17integral_constantINS4_4UMMA5MajorELSQ_0EEESR_NSO_INSP_7ScaleInELSS_0EEEST_EEEEEENS4_6LayoutISC_NS5_IJNSA_ILi0EEESX_SX_EEEEENS5_IJNS4_10UnderscoreES10_S10_EEEEENS4_13SM90_TMA_LOADENS4_14ComposedLayoutINS4_7SwizzleILi1ELi4ELi3EEENS4_18smem_ptr_flag_bitsILi8EEENSW_INS5_IJNSA_ILi8EEESG_EEENS5_IJSG_SB_EEEEEEEvNS4_8identityES13_S1D_vS1E_EENS_8epilogue10collective18CollectiveEpilogueINS1G_23Sm100TmaWarpSpecializedILi2ELi2ELi32ELb0ELb0EEEJSH_NS5_IJNSW_ISE_SB_EES1L_EEESI_SJ_SI_SJ_NS1G_6fusion15FusionCallbacksIS1K_NS1N_17LinearCombinationISI_fSI_fLNS_15FloatRoundStyleE2EEESH_S1M_JEEENS4_5SM1004TMEM4LOAD26SM100_TMEM_LOAD_16dp32b32xES13_NS14_INS15_ILi2ELi4ELi3EEES18_NSW_INS5_IJS19_SE_EEENS5_IJSE_SB_EEEEEEENS4_39AutoVectorizingCopyWithAssumedAlignmentILi128EEENS4_14SM90_TMA_STOREES21_S23_S23_EEEvvEEEEvNT_6ParamsE)
	.align		4
        /*000c*/ 	.word	index@(__assertfail)
	.align		4
        /*0010*/ 	.word	0x00000000
	.align		4
        /*0014*/ 	.word	0xfffffffe
	.align		4
        /*0018*/ 	.word	0x00000000
	.align		4
        /*001c*/ 	.word	0xfffffffd
	.align		4
        /*0020*/ 	.word	0x00000000
	.align		4
        /*0024*/ 	.word	0xfffffffc


//--------------------- .nv.constant4             --------------------------
	.section	.nv.constant4,"a",@progbits
	.align	8
	.align		8
.nv.constant4:
        /*0000*/ 	.dword	__assertfail
	.align		8
        /*0008*/ 	.dword	__unnamed_1
	.align		8
        /*0010*/ 	.dword	__unnamed_2
	.align		8
        /*0018*/ 	.dword	_ZN39_INTERNAL_bdd4224d_4_k_cu_6cdeeaa7_84304cuda3std3__45__cpo5beginE
	.align		8
        /*0020*/ 	.dword	_ZN39_INTERNAL_bdd4224d_4_k_cu_6cdeeaa7_84304cuda3std3__45__cpo3endE
	.align		8
        /*0028*/ 	.dword	_ZN39_INTERNAL_bdd4224d_4_k_cu_6cdeeaa7_84304cuda3std3__45__cpo6cbeginE
	.align		8
        /*0030*/ 	.dword	_ZN39_INTERNAL_bdd4224d_4_k_cu_6cdeeaa7_84304cuda3std3__45__cpo4cendE
	.align		8
        /*0038*/ 	.dword	_ZN39_INTERNAL_bdd4224d_4_k_cu_6cdeeaa7_84304cuda3std3__441_GLOBAL__N__bdd4224d_4_k_cu_6cdeeaa7_84306ignoreE
	.align		8
        /*0040*/ 	.dword	_ZN39_INTERNAL_bdd4224d_4_k_cu_6cdeeaa7_84304cuda3std3__419piecewise_constructE
	.align		8
        /*0048*/ 	.dword	_ZN39_INTERNAL_bdd4224d_4_k_cu_6cdeeaa7_84304cuda3std3__48in_placeE
	.align		8
        /*0050*/ 	.dword	_ZN39_INTERNAL_bdd4224d_4_k_cu_6cdeeaa7_84304cuda3std6ranges3__45__cpo4swapE
	.align		8
        /*0058*/ 	.dword	_ZN39_INTERNAL_bdd4224d_4_k_cu_6cdeeaa7_84304cuda3std6ranges3__45__cpo9iter_moveE
	.align		8
        /*0060*/ 	.dword	_ZN39_INTERNAL_bdd4224d_4_k_cu_6cdeeaa7_84304cute7productE
	.align		8
        /*0068*/ 	.dword	_ZN39_INTERNAL_bdd4224d_4_k_cu_6cdeeaa7_84304cute1_E
	.align		8
        /*0070*/ 	.dword	$str$25
	.align		8
        /*0078*/ 	.dword	$str$26
	.align		8
        /*0080*/ 	.dword	$str$27
	.align		8
        /*0088*/ 	.dword	$str$28


//--------------------- .text._ZN7cutlass13device_kernelINS_4gemm6kernel13GemmUniversalIN4cute5tupleIJiiiiEEENS1_10collective13CollectiveMmaINS1_35MainloopSm100TmaUmmaWarpSpecializedILi34ELi2ELi4ENS5_IJNS4_1CILi1EEESB_SB_EEEEENS5_IJNSA_ILi64EEENSA_ILi128EEENSA_ILi32EEEEEENS_12float_e5m2_tENS5_IJlSB_lEEESI_SJ_NS4_8TiledMMAINS4_8MMA_AtomIJNS4_10MMA_TraitsINS4_19SM100_MMA_F8F6F4_SSEJSI_SI_fSE_SF_NS4_17integral_constantINS4_4UMMA5MajorELSQ_0EEESR_NSO_INSP_7ScaleInELSS_0EEEST_EEEEEENS4_6LayoutISC_NS5_IJNSA_ILi0EEESX_SX_EEEEENS5_IJNS4_10UnderscoreES10_S10_EEEEENS4_13SM90_TMA_LOADENS4_14ComposedLayoutINS4_7SwizzleILi1ELi4ELi3EEENS4_18smem_ptr_flag_bitsILi8EEENSW_INS5_IJNSA_ILi8EEESG_EEENS5_IJSG_SB_EEEEEEEvNS4_8identityES13_S1D_vS1E_EENS_8epilogue10collective18CollectiveEpilogueINS1G_23Sm100TmaWarpSpecializedILi2ELi2ELi32ELb0ELb0EEEJSH_NS5_IJNSW_ISE_SB_EES1L_EEESI_SJ_SI_SJ_NS1G_6fusion15FusionCallbacksIS1K_NS1N_17LinearCombinationISI_fSI_fLNS_15FloatRoundStyleE2EEESH_S1M_JEEENS4_5SM1004TMEM4LOAD26SM100_TMEM_LOAD_16dp32b32xES13_NS14_INS15_ILi2ELi4ELi3EEES18_NSW_INS5_IJS19_SE_EEENS5_IJSE_SB_EEEEEEENS4_39AutoVectorizingCopyWithAssumedAlignmentILi128EEENS4_14SM90_TMA_STOREES21_S23_S23_EEEvvEEEEvNT_6ParamsE --------------------------
	.section	.text._ZN7cutlass13device_kernelINS_4gemm6kernel13GemmUniversalIN4cute5tupleIJiiiiEEENS1_10collective13CollectiveMmaINS1_35MainloopSm100TmaUmmaWarpSpecializedILi34ELi2ELi4ENS5_IJNS4_1CILi1EEESB_SB_EEEEENS5_IJNSA_ILi64EEENSA_ILi128EEENSA_ILi32EEEEEENS_12float_e5m2_tENS5_IJlSB_lEEESI_SJ_NS4_8TiledMMAINS4_8MMA_AtomIJNS4_10MMA_TraitsINS4_19SM100_MMA_F8F6F4_SSEJSI_SI_fSE_SF_NS4_17integral_constantINS4_4UMMA5MajorELSQ_0EEESR_NSO_INSP_7ScaleInELSS_0EEEST_EEEEEENS4_6LayoutISC_NS5_IJNSA_ILi0EEESX_SX_EEEEENS5_IJNS4_10UnderscoreES10_S10_EEEEENS4_13SM90_TMA_LOADENS4_14ComposedLayoutINS4_7SwizzleILi1ELi4ELi3EEENS4_18smem_ptr_flag_bitsILi8EEENSW_INS5_IJNSA_ILi8EEESG_EEENS5_IJSG_SB_EEEEEEEvNS4_8identityES13_S1D_vS1E_EENS_8epilogue10collective18CollectiveEpilogueINS1G_23Sm100TmaWarpSpecializedILi2ELi2ELi32ELb0ELb0EEEJSH_NS5_IJNSW_ISE_SB_EES1L_EEESI_SJ_SI_SJ_NS1G_6fusion15FusionCallbacksIS1K_NS1N_17LinearCombinationISI_fSI_fLNS_15FloatRoundStyleE2EEESH_S1M_JEEENS4_5SM1004TMEM4LOAD26SM100_TMEM_LOAD_16dp32b32xES13_NS14_INS15_ILi2ELi4ELi3EEES18_NSW_INS5_IJS19_SE_EEENS5_IJSE_SB_EEEEEEENS4_39AutoVectorizingCopyWithAssumedAlignmentILi128EEENS4_14SM90_TMA_STOREES21_S23_S23_EEEvvEEEEvNT_6ParamsE,"ax",@progbits
	.align	128
.text._ZN7cutlass13device_kernelINS_4gemm6kernel13GemmUniversalIN4cute5tupleIJiiiiEEENS1_10collective13CollectiveMmaINS1_35MainloopSm100TmaUmmaWarpSpecializedILi34ELi2ELi4ENS5_IJNS4_1CILi1EEESB_SB_EEEEENS5_IJNSA_ILi64EEENSA_ILi128EEENSA_ILi32EEEEEENS_12float_e5m2_tENS5_IJlSB_lEEESI_SJ_NS4_8TiledMMAINS4_8MMA_AtomIJNS4_10MMA_TraitsINS4_19SM100_MMA_F8F6F4_SSEJSI_SI_fSE_SF_NS4_17integral_constantINS4_4UMMA5MajorELSQ_0EEESR_NSO_INSP_7ScaleInELSS_0EEEST_EEEEEENS4_6LayoutISC_NS5_IJNSA_ILi0EEESX_SX_EEEEENS5_IJNS4_10UnderscoreES10_S10_EEEEENS4_13SM90_TMA_LOADENS4_14ComposedLayoutINS4_7SwizzleILi1ELi4ELi3EEENS4_18smem_ptr_flag_bitsILi8EEENSW_INS5_IJNSA_ILi8EEESG_EEENS5_IJSG_SB_EEEEEEEvNS4_8identityES13_S1D_vS1E_EENS_8epilogue10collective18CollectiveEpilogueINS1G_23Sm100TmaWarpSpecializedILi2ELi2ELi32ELb0ELb0EEEJSH_NS5_IJNSW_ISE_SB_EES1L_EEESI_SJ_SI_SJ_NS1G_6fusion15FusionCallbacksIS1K_NS1N_17LinearCombinationISI_fSI_fLNS_15FloatRoundStyleE2EEESH_S1M_JEEENS4_5SM1004TMEM4LOAD26SM100_TMEM_LOAD_16dp32b32xES13_NS14_INS15_ILi2ELi4ELi3EEES18_NSW_INS5_IJS19_SE_EEENS5_IJSE_SB_EEEEEEENS4_39AutoVectorizingCopyWithAssumedAlignmentILi128EEENS4_14SM90_TMA_STOREES21_S23_S23_EEEvvEEEEvNT_6ParamsE:
        .type           _ZN7cutlass13device_kernelINS_4gemm6kernel13GemmUniversalIN4cute5tupleIJiiiiEEENS1_10collective13CollectiveMmaINS1_35MainloopSm100TmaUmmaWarpSpecializedILi34ELi2ELi4ENS5_IJNS4_1CILi1EEESB_SB_EEEEENS5_IJNSA_ILi64EEENSA_ILi128EEENSA_ILi32EEEEEENS_12float_e5m2_tENS5_IJlSB_lEEESI_SJ_NS4_8TiledMMAINS4_8MMA_AtomIJNS4_10MMA_TraitsINS4_19SM100_MMA_F8F6F4_SSEJSI_SI_fSE_SF_NS4_17integral_constantINS4_4UMMA5MajorELSQ_0EEESR_NSO_INSP_7ScaleInELSS_0EEEST_EEEEEENS4_6LayoutISC_NS5_IJNSA_ILi0EEESX_SX_EEEEENS5_IJNS4_10UnderscoreES10_S10_EEEEENS4_13SM90_TMA_LOADENS4_14ComposedLayoutINS4_7SwizzleILi1ELi4ELi3EEENS4_18smem_ptr_flag_bitsILi8EEENSW_INS5_IJNSA_ILi8EEESG_EEENS5_IJSG_SB_EEEEEEEvNS4_8identityES13_S1D_vS1E_EENS_8epilogue10collective18CollectiveEpilogueINS1G_23Sm100TmaWarpSpecializedILi2ELi2ELi32ELb0ELb0EEEJSH_NS5_IJNSW_ISE_SB_EES1L_EEESI_SJ_SI_SJ_NS1G_6fusion15FusionCallbacksIS1K_NS1N_17LinearCombinationISI_fSI_fLNS_15FloatRoundStyleE2EEESH_S1M_JEEENS4_5SM1004TMEM4LOAD26SM100_TMEM_LOAD_16dp32b32xES13_NS14_INS15_ILi2ELi4ELi3EEES18_NSW_INS5_IJS19_SE_EEENS5_IJSE_SB_EEEEEEENS4_39AutoVectorizingCopyWithAssumedAlignmentILi128EEENS4_14SM90_TMA_STOREES21_S23_S23_EEEvvEEEEvNT_6ParamsE,@function
        .size           _ZN7cutlass13device_kernelINS_4gemm6kernel13GemmUniversalIN4cute5tupleIJiiiiEEENS1_10collective13CollectiveMmaINS1_35MainloopSm100TmaUmmaWarpSpecializedILi34ELi2ELi4ENS5_IJNS4_1CILi1EEESB_SB_EEEEENS5_IJNSA_ILi64EEENSA_ILi128EEENSA_ILi32EEEEEENS_12float_e5m2_tENS5_IJlSB_lEEESI_SJ_NS4_8TiledMMAINS4_8MMA_AtomIJNS4_10MMA_TraitsINS4_19SM100_MMA_F8F6F4_SSEJSI_SI_fSE_SF_NS4_17integral_constantINS4_4UMMA5MajorELSQ_0EEESR_NSO_INSP_7ScaleInELSS_0EEEST_EEEEEENS4_6LayoutISC_NS5_IJNSA_ILi0EEESX_SX_EEEEENS5_IJNS4_10UnderscoreES10_S10_EEEEENS4_13SM90_TMA_LOADENS4_14ComposedLayoutINS4_7SwizzleILi1ELi4ELi3EEENS4_18smem_ptr_flag_bitsILi8EEENSW_INS5_IJNSA_ILi8EEESG_EEENS5_IJSG_SB_EEEEEEEvNS4_8identityES13_S1D_vS1E_EENS_8epilogue10collective18CollectiveEpilogueINS1G_23Sm100TmaWarpSpecializedILi2ELi2ELi32ELb0ELb0EEEJSH_NS5_IJNSW_ISE_SB_EES1L_EEESI_SJ_SI_SJ_NS1G_6fusion15FusionCallbacksIS1K_NS1N_17LinearCombinationISI_fSI_fLNS_15FloatRoundStyleE2EEESH_S1M_JEEENS4_5SM1004TMEM4LOAD26SM100_TMEM_LOAD_16dp32b32xES13_NS14_INS15_ILi2ELi4ELi3EEES18_NSW_INS5_IJS19_SE_EEENS5_IJSE_SB_EEEEEEENS4_39AutoVectorizingCopyWithAssumedAlignmentILi128EEENS4_14SM90_TMA_STOREES21_S23_S23_EEEvvEEEEvNT_6ParamsE,(.L_x_233 - _ZN7cutlass13device_kernelINS_4gemm6kernel13GemmUniversalIN4cute5tupleIJiiiiEEENS1_10collective13CollectiveMmaINS1_35MainloopSm100TmaUmmaWarpSpecializedILi34ELi2ELi4ENS5_IJNS4_1CILi1EEESB_SB_EEEEENS5_IJNSA_ILi64EEENSA_ILi128EEENSA_ILi32EEEEEENS_12float_e5m2_tENS5_IJlSB_lEEESI_SJ_NS4_8TiledMMAINS4_8MMA_AtomIJNS4_10MMA_TraitsINS4_19SM100_MMA_F8F6F4_SSEJSI_SI_fSE_SF_NS4_17integral_constantINS4_4UMMA5MajorELSQ_0EEESR_NSO_INSP_7ScaleInELSS_0EEEST_EEEEEENS4_6LayoutISC_NS5_IJNSA_ILi0EEESX_SX_EEEEENS5_IJNS4_10UnderscoreES10_S10_EEEEENS4_13SM90_TMA_LOADENS4_14ComposedLayoutINS4_7SwizzleILi1ELi4ELi3EEENS4_18smem_ptr_flag_bitsILi8EEENSW_INS5_IJNSA_ILi8EEESG_EEENS5_IJSG_SB_EEEEEEEvNS4_8identityES13_S1D_vS1E_EENS_8epilogue10collective18CollectiveEpilogueINS1G_23Sm100TmaWarpSpecializedILi2ELi2ELi32ELb0ELb0EEEJSH_NS5_IJNSW_ISE_SB_EES1L_EEESI_SJ_SI_SJ_NS1G_6fusion15FusionCallbacksIS1K_NS1N_17LinearCombinationISI_fSI_fLNS_15FloatRoundStyleE2EEESH_S1M_JEEENS4_5SM1004TMEM4LOAD26SM100_TMEM_LOAD_16dp32b32xES13_NS14_INS15_ILi2ELi4ELi3EEES18_NSW_INS5_IJS19_SE_EEENS5_IJSE_SB_EEEEEEENS4_39AutoVectorizingCopyWithAssumedAlignmentILi128EEENS4_14SM90_TMA_STOREES21_S23_S23_EEEvvEEEEvNT_6ParamsE)
        .other          _ZN7cutlass13device_kernelINS_4gemm6kernel13GemmUniversalIN4cute5tupleIJiiiiEEENS1_10collective13CollectiveMmaINS1_35MainloopSm100TmaUmmaWarpSpecializedILi34ELi2ELi4ENS5_IJNS4_1CILi1EEESB_SB_EEEEENS5_IJNSA_ILi64EEENSA_ILi128EEENSA_ILi32EEEEEENS_12float_e5m2_tENS5_IJlSB_lEEESI_SJ_NS4_8TiledMMAINS4_8MMA_AtomIJNS4_10MMA_TraitsINS4_19SM100_MMA_F8F6F4_SSEJSI_SI_fSE_SF_NS4_17integral_constantINS4_4UMMA5MajorELSQ_0EEESR_NSO_INSP_7ScaleInELSS_0EEEST_EEEEEENS4_6LayoutISC_NS5_IJNSA_ILi0EEESX_SX_EEEEENS5_IJNS4_10UnderscoreES10_S10_EEEEENS4_13SM90_TMA_LOADENS4_14ComposedLayoutINS4_7SwizzleILi1ELi4ELi3EEENS4_18smem_ptr_flag_bitsILi8EEENSW_INS5_IJNSA_ILi8EEESG_EEENS5_IJSG_SB_EEEEEEEvNS4_8identityES13_S1D_vS1E_EENS_8epilogue10collective18CollectiveEpilogueINS1G_23Sm100TmaWarpSpecializedILi2ELi2ELi32ELb0ELb0EEEJSH_NS5_IJNSW_ISE_SB_EES1L_EEESI_SJ_SI_SJ_NS1G_6fusion15FusionCallbacksIS1K_NS1N_17LinearCombinationISI_fSI_fLNS_15FloatRoundStyleE2EEESH_S1M_JEEENS4_5SM1004TMEM4LOAD26SM100_TMEM_LOAD_16dp32b32xES13_NS14_INS15_ILi2ELi4ELi3EEES18_NSW_INS5_IJS19_SE_EEENS5_IJSE_SB_EEEEEEENS4_39AutoVectorizingCopyWithAssumedAlignmentILi128EEENS4_14SM90_TMA_STOREES21_S23_S23_EEEvvEEEEvNT_6ParamsE,@"STO_CUDA_ENTRY STV_DEFAULT"
_ZN7cutlass13device_kernelINS_4gemm6kernel13GemmUniversalIN4cute5tupleIJiiiiEEENS1_10collective13CollectiveMmaINS1_35MainloopSm100TmaUmmaWarpSpecializedILi34ELi2ELi4ENS5_IJNS4_1CILi1EEESB_SB_EEEEENS5_IJNSA_ILi64EEENSA_ILi128EEENSA_ILi32EEEEEENS_12float_e5m2_tENS5_IJlSB_lEEESI_SJ_NS4_8TiledMMAINS4_8MMA_AtomIJNS4_10MMA_TraitsINS4_19SM100_MMA_F8F6F4_SSEJSI_SI_fSE_SF_NS4_17integral_constantINS4_4UMMA5MajorELSQ_0EEESR_NSO_INSP_7ScaleInELSS_0EEEST_EEEEEENS4_6LayoutISC_NS5_IJNSA_ILi0EEESX_SX_EEEEENS5_IJNS4_10UnderscoreES10_S10_EEEEENS4_13SM90_TMA_LOADENS4_14ComposedLayoutINS4_7SwizzleILi1ELi4ELi3EEENS4_18smem_ptr_flag_bitsILi8EEENSW_INS5_IJNSA_ILi8EEESG_EEENS5_IJSG_SB_EEEEEEEvNS4_8identityES13_S1D_vS1E_EENS_8epilogue10collective18CollectiveEpilogueINS1G_23Sm100TmaWarpSpecializedILi2ELi2ELi32ELb0ELb0EEEJSH_NS5_IJNSW_ISE_SB_EES1L_EEESI_SJ_SI_SJ_NS1G_6fusion15FusionCallbacksIS1K_NS1N_17LinearCombinationISI_fSI_fLNS_15FloatRoundStyleE2EEESH_S1M_JEEENS4_5SM1004TMEM4LOAD26SM100_TMEM_LOAD_16dp32b32xES13_NS14_INS15_ILi2ELi4ELi3EEES18_NSW_INS5_IJS19_SE_EEENS5_IJSE_SB_EEEEEEENS4_39AutoVectorizingCopyWithAssumedAlignmentILi128EEENS4_14SM90_TMA_STOREES21_S23_S23_EEEvvEEEEvNT_6ParamsE:
[----:B------:R-:W1:Y:S01]  /*0000*/  LDC R1, c[0x0][0x37c] ;  /* 0x0000df00ff017b82 */ /* 0x000e620000000800 */
[----:B------:R-:W2:Y:S01]  /*0010*/  S2R R108, SR_TID.X ;  /* 0x00000000006c7919 */ /* 0x000ea20000002100 */
[----:B------:R-:W3:Y:S01]  /*0020*/  LDCU.64 UR4, c[0x0][0x890] ;  /* 0x00011200ff0477ac */ /* 0x000ee20008000a00 */
[----:B------:R-:W-:Y:S02]  /*0030*/  PRMT R95, RZ, 0x7610, R95 ;  /* 0x00007610ff5f7816 */ /* 0x000fe4000000005f */
[----:B------:R-:W-:Y:S01]  /*0040*/  ELECT P5, URZ, PT ;  /* 0x0000000000ff782f */ /* 0x000fe200038a0000 */
[----:B------:R-:W4:Y:S01]  /*0050*/  LDCU.64 UR46, c[0x0][0x358] ;  /* 0x00006b00ff2e77ac */ /* 0x000f220008000a00 */
[----:B---3--:R-:W-:-:S04]  /*0060*/  UISETP.NE.U32.AND UP0, UPT, UR4, URZ, UPT ;  /* 0x000000ff0400728c */ /* 0x008fc8000bf05070 */
[----:B------:R-:W-:Y:S01]  /*0070*/  UISETP.NE.AND.EX UP0, UPT, UR5, URZ, UPT, UP0 ;  /* 0x000000ff0500728c */ /* 0x000fe2000bf05300 */
[----:B--2---:R-:W-:-:S05]  /*0080*/  SHF.R.U32.HI R101, RZ, 0x5, R108 ;  /* 0x00000005ff657819 */ /* 0x004fca000001166c */
[----:B------:R-:W2:Y:S02]  /*0090*/  SHFL.IDX PT, R0, R101, RZ, 0x1f ;  /* 0x00001fff65007589 */ /* 0x000ea400000e0000 */
[----:B--2---:R-:W-:Y:S01]  /*00a0*/  R2UR UR8, R0 ;  /* 0x00000000000872ca */ /* 0x004fe200000e0000 */
[----:B-1--4-:R-:W-:-:S14]  /*00b0*/  BRA.U UP0, `(.L_x_0) ;  /* 0x00000001002c7547 */ /* 0x012fdc000b800000 */
[----:B------:R-:W1:Y:S02]  /*00c0*/  LDCU.64 UR6, c[0x0][0x888] ;  /* 0x00011100ff0677ac */ /* 0x000e640008000a00 */
[----:B-1----:R-:W-:-:S04]  /*00d0*/  UISETP.NE.U32.AND UP0, UPT, UR6, URZ, UPT ;  /* 0x000000ff0600728c */ /* 0x002fc8000bf05070 */
[----:B------:R-:W-:-:S09]  /*00e0*/  UISETP.NE.AND.EX UP0, UPT, UR7, URZ, UPT, UP0 ;  /* 0x000000ff0700728c */ /* 0x000fd2000bf05300 */
[----:B------:R-:W-:Y:S05]  /*00f0*/  BRA.U !UP0, `(.L_x_1) ;  /* 0x0000000108107547 */ /* 0x000fea000b800000 */
[----:B------:R-:W1:Y:S02]  /*0100*/  LDC.64 R2, c[0x0][0x888] ;  /* 0x00022200ff027b82 */ /* 0x000e640000000a00 */
[----:B-1----:R1:W5:Y:S01]  /*0110*/  LDG.E R49, desc[UR46][R2.64] ;  /* 0x0000002e02317981 */ /* 0x002362000c1e1900 */
[----:B------:R-:W-:Y:S01]  /*0120*/  HFMA2 R95, -RZ, RZ, 0, 5.9604644775390625e-08 ;  /* 0x00000001ff5f7431 */ /* 0x000fe200000001ff */
[----:B------:R-:W-:Y:S05]  /*0130*/  BRA `(.L_x_0) ;  /* 0x00000000000c7947 */ /* 0x000fea0003800000 */
.L_x_1:
[----:B------:R-:W1:Y:S01]  /*0140*/  LDCU UR6, c[0x0][0x880] ;  /* 0x00011000ff0677ac */ /* 0x000e620008000800 */
[----:B------:R-:W-:Y:S01]  /*0150*/  HFMA2 R95, -RZ, RZ, 0, 5.9604644775390625e-08 ;  /* 0x00000001ff5f7431 */ /* 0x000fe200000001ff */
[----:B-1----:R-:W-:-:S07]  /*0160*/  MOV R49, UR6 ;  /* 0x0000000600317c02 */ /* 0x002fce0008000f00 */
.L_x_0:
[----:B------:R-:W2:Y:S02]  /*0170*/  LDCU.64 UR6, c[0x0][0x8b0] ;  /* 0x00011600ff0677ac */ /* 0x000ea40008000a00 */
[----:B--2---:R-:W-:-:S04]  /*0180*/  UISETP.NE.U32.AND UP0, UPT, UR6, URZ, UPT ;  /* 0x000000ff0600728c */ /* 0x004fc8000bf05070 */
[----:B------:R-:W-:-:S09]  /*0190*/  UISETP.NE.AND.EX UP0, UPT, UR7, URZ, UPT, UP0 ;  /* 0x000000ff0700728c */ /* 0x000fd2000bf05300 */
[----:B------:R-:W-:Y:S05]  /*01a0*/  BRA.U UP0, `(.L_x_2) ;  /* 0x0000000100247547 */ /* 0x000fea000b800000 */
[----:B------:R-:W2:Y:S02]  /*01b0*/  LDCU.64 UR6, c[0x0][0x8a8] ;  /* 0x00011500ff0677ac */ /* 0x000ea40008000a00 */
[----:B--2---:R-:W-:-:S04]  /*01c0*/  UISETP.NE.U32.AND UP0, UPT, UR6, URZ, UPT ;  /* 0x000000ff0600728c */ /* 0x004fc8000bf05070 */
[----:B------:R-:W-:-:S09]  /*01d0*/  UISETP.NE.AND.EX UP0, UPT, UR7, URZ, UPT, UP0 ;  /* 0x000000ff0700728c */ /* 0x000fd2000bf05300 */
[----:B------:R-:W-:Y:S05]  /*01e0*/  BRA.U !UP0, `(.L_x_3) ;  /* 0x00000001080c7547 */ /* 0x000fea000b800000 */
[----:B-1----:R-:W1:Y:S02]  /*01f0*/  LDC.64 R2, c[0x0][0x8a8] ;  /* 0x00022a00ff027b82 */ /* 0x002e640000000a00 */
[----:B-1----:R2:W5:Y:S01]  /*0200*/  LDG.E R47, desc[UR46][R2.64] ;  /* 0x0000002e022f7981 */ /* 0x002562000c1e1900 */
[----:B------:R-:W-:Y:S05]  /*0210*/  BRA `(.L_x_2) ;  /* 0x0000000000087947 */ /* 0x000fea0003800000 */
.L_x_3:
[----:B------:R-:W2:Y:S02]  /*0220*/  LDCU UR6, c[0x0][0x8a0] ;  /* 0x00011400ff0677ac */ /* 0x000ea40008000800 */
[----:B--2---:R-:W-:Y:S02]  /*0230*/  MOV R47, UR6 ;  /* 0x00000006002f7c02 */ /* 0x004fe40008000f00 */
.L_x_2:
[----:B------:R-:W-:Y:S01]  /*0240*/  IMAD.U32 R0, RZ, RZ, UR8 ;  /* 0x00000008ff007e24 */ /* 0x000fe2000f8e00ff */
[----:B------:R-:W-:Y:S04]  /*0250*/  BSSY.RECONVERGENT B0, `(.L_x_4) ;  /* 0x000000c000007945 */ /* 0x000fe80003800200 */
[C---:B------:R-:W-:Y:S02]  /*0260*/  ISETP.NE.OR P1, PT, R0.reuse, 0x1, !P5 ;  /* 0x000000010000780c */ /* 0x040fe40006f25670 */
[----:B------:R-:W-:-:S11]  /*0270*/  ISETP.NE.OR P0, PT, R0, 0x3, !P5 ;  /* 0x000000030000780c */ /* 0x000fd60006f05670 */
[----:B------:R-:W-:Y:S05]  /*0280*/  @P1 BRA `(.L_x_5) ;  /* 0x0000000000201947 */ /* 0x000fea0003800000 */
[----:B------:R-:W3:Y:S02]  /*0290*/  LDCU.64 UR6, c[0x0][0x348] ;  /* 0x00006900ff0677ac */ /* 0x000ee40008000a00 */
[----:B---3--:R-:W-:Y:S02]  /*02a0*/  UIADD3 UR10, UP1, UPT, UR6, 0x80, URZ ;  /* 0x00000080060a7890 */ /* 0x008fe4000ff3e0ff */
[----:B------:R-:W-:Y:S02]  /*02b0*/  UIADD3 UR6, UP0, UPT, UR6, 0x180, URZ ;  /* 0x0000018006067890 */ /* 0x000fe4000ff1e0ff */
[----:B------:R-:W-:Y:S02]  /*02c0*/  UIADD3.X UR11, UPT, UPT, URZ, UR7, URZ, UP1, !UPT ;  /* 0x00000007ff0b7290 */ /* 0x000fe40008ffe4ff */
[----:B------:R-:W-:-:S07]  /*02d0*/  UIADD3.X UR7, UPT, UPT, URZ, UR7, URZ, UP0, !UPT ;  /* 0x00000007ff077290 */ /* 0x000fce00087fe4ff */
[----:B------:R3:W-:Y:S02]  /*02e0*/  UTMACCTL.PF [UR10] ;  /* 0x000000000a0079b9 */ /* 0x0007e40008040000 */
[----:B------:R3:W-:Y:S02]  /*02f0*/  UTMACCTL.PF [UR6] ;  /* 0x00000000060079b9 */ /* 0x0007e40008040000 */
[----:B---3--:R-:W-:Y:S01]  /*0300*/  NOP ;  /* 0x0000000000007918 */ /* 0x008fe20000000000 */
.L_x_5:
[----:B------:R-:W-:Y:S05]  /*0310*/  BSYNC.RECONVERGENT B0 ;  /* 0x0000000000007941 */ /* 0x000fea0003800200 */
.L_x_4:
[----:B------:R-:W-:Y:S04]  /*0320*/  BSSY.RECONVERGENT B0, `(.L_x_6) ;  /* 0x000000a000007945 */ /* 0x000fe80003800200 */
        /* <DEDUP_REMOVED lines=9> */
.L_x_7:
[----:B------:R-:W-:Y:S05]  /*03c0*/  BSYNC.RECONVERGENT B0 ;  /* 0x0000000000007941 */ /* 0x000fea0003800200 */
.L_x_6:
[----:B------:R-:W3:Y:S01]  /*03d0*/  LDCU.64 UR6, c[0x0][0x888] ;  /* 0x00011100ff0677ac */ /* 0x000ee20008000a00 */
[----:B------:R-:W-:Y:S02]  /*03e0*/  UISETP.EQ.U32.AND UP1, UPT, UR4, URZ, UPT ;  /* 0x000000ff0400728c */ /* 0x000fe4000bf22070 */
[----:B------:R-:W-:Y:S02]  /*03f0*/  UPLOP3.LUT UP2, UPT, UPT, UPT, UPT, 0x80, 0x8 ;  /* 0x000000000008789c */ /* 0x000fe40003f4f070 */
[----:B---3--:R-:W-:-:S04]  /*0400*/  UISETP.NE.U32.AND UP0, UPT, UR6, URZ, UPT ;  /* 0x000000ff0600728c */ /* 0x008fc8000bf05070 */
[----:B------:R-:W-:-:S04]  /*0410*/  UISETP.NE.AND.EX UP0, UPT, UR7, URZ, UPT, UP0 ;  /* 0x000000ff0700728c */ /* 0x000fc8000bf05300 */
[----:B------:R-:W-:-:S04]  /*0420*/  UISETP.EQ.OR.EX UP3, UPT, UR5, URZ, !UP0, UP1 ;  /* 0x000000ff0500728c */ /* 0x000fc8000c762710 */
[----:B------:R-:W-:-:S05]  /*0430*/  UP2UR UR50, UPR, URZ, 0x8 ;  /* 0x00000008ff327883 */ /* 0x000fca0008000000 */
[----:B------:R-:W-:Y:S07]  /*0440*/  BRA.U !UP3, `(.L_x_8) ;  /* 0x000000010b207547 */ /* 0x000fee000b800000 */
[----:B------:R-:W-:Y:S01]  /*0450*/  UISETP.NE.U32.AND UP2, UPT, UR4, URZ, UPT ;  /* 0x000000ff0400728c */ /* 0x000fe2000bf45070 */
[----:B-----5:R-:W-:Y:S01]  /*0460*/  FSETP.NEU.AND P0, PT, R49, RZ, PT ;  /* 0x000000ff3100720b */ /* 0x020fe20003f0d000 */
[----:B------:R-:W-:Y:S02]  /*0470*/  USEL UR4, URZ, 0xffffffff, UP0 ;  /* 0xffffffffff047887 */ /* 0x000fe40008000000 */
[----:B------:R-:W-:-:S10]  /*0480*/  UISETP.NE.AND.EX UP2, UPT, UR5, URZ, UPT, UP2 ;  /* 0x000000ff0500728c */ /* 0x000fd4000bf45320 */
[----:B------:R-:W-:Y:S01]  /*0490*/  VOTEU.ANY UP1, P0 ;  /* 0x0000000000ff7886 */ /* 0x000fe20000020100 */
[----:B------:R-:W-:-:S04]  /*04a0*/  @!UP2 USEL UR4, URZ, 0xffffffff, UP1 ;  /* 0xffffffffff04a887 */ /* 0x000fc80008800000 */
[----:B------:R-:W-:-:S04]  /*04b0*/  ULOP3.LUT UR4, UR4, 0x1, URZ, 0xc0, !UPT ;  /* 0x0000000104047892 */ /* 0x000fc8000f8ec0ff */
[----:B------:R-:W-:-:S11]  /*04c0*/  UISETP.NE.U32.AND UP2, UPT, UR4, 0x1, UPT ;  /* 0x000000010400788c */ /* 0x000fd6000bf45070 */
.L_x_8:
[----:B-12---:R-:W1:Y:S01]  /*04d0*/  SHFL.IDX PT, R2, R101, RZ, 0x1f ;  /* 0x00001fff65027589 */ /* 0x006e6200000e0000 */
[----:B------:R-:W-:-:S04]  /*04e0*/  UISETP.NE.AND UP1, UPT, UR8, 0x2, UPT ;  /* 0x000000020800788c */ /* 0x000fc8000bf25270 */
[----:B------:R-:W-:Y:S01]  /*04f0*/  USEL UR6, URZ, 0x1, UP1 ;  /* 0x00000001ff067887 */ /* 0x000fe20008800000 */
[----:B-1----:R-:W-:-:S13]  /*0500*/  ISETP.NE.AND P0, PT, R2, RZ, PT ;  /* 0x000000ff0200720c */ /* 0x002fda0003f05270 */
[----:B------:R-:W-:Y:S05]  /*0510*/  @P0 BRA `(.L_x_9) ;  /* 0x0000000400440947 */ /* 0x000fea0003800000 */
[----:B------:R-:W-:Y:S01]  /*0520*/  ELECT P0, URZ, PT ;  /* 0x0000000000ff782f */ /* 0x000fe20003800000 */
[----:B------:R-:W-:-:S12]  /*0530*/  BSSY.RECONVERGENT B0, `(.L_x_9) ;  /* 0x000004f000007945 */ /* 0x000fd80003800200 */
[----:B------:R-:W-:Y:S05]  /*0540*/  @!P0 BRA `(.L_x_10) ;  /* 0x0000000400348947 */ /* 0x000fea0003800000 */
[----:B------:R-:W1:Y:S01]  /*0550*/  S2UR UR5, SR_CgaCtaId ;  /* 0x00000000000579c3 */ /* 0x000e620000008800 */
[----:B------:R-:W-:Y:S01]  /*0560*/  UMOV UR7, 0x400 ;  /* 0x0000040000077882 */ /* 0x000fe20000000000 */
[----:B------:R-:W-:Y:S02]  /*0570*/  UMOV UR4, 0x1 ;  /* 0x0000000100047882 */ /* 0x000fe40000000000 */
[----:B------:R-:W-:-:S04]  /*0580*/  UIADD3 UR10, UPT, UPT, -UR4, 0x100000, URZ ;  /* 0x00100000040a7890 */ /* 0x000fc8000fffe1ff */
[----:B------:R-:W-:Y:S02]  /*0590*/  USHF.L.U32 UR11, UR10, 0xb, URZ ;  /* 0x0000000b0a0b7899 */ /* 0x000fe400080006ff */
[----:B------:R-:W-:Y:S02]  /*05a0*/  USHF.L.U32 UR10, UR10, 0x1, URZ ;  /* 0x000000010a0a7899 */ /* 0x000fe400080006ff */
[----:B-1----:R-:W-:Y:S01]  /*05b0*/  ULEA UR5, UR5, UR7, 0x18 ;  /* 0x0000000705057291 */ /* 0x002fe2000f8ec0ff */
[----:B------:R-:W1:Y:S11]  /*05c0*/  FENCE.VIEW.ASYNC.S ;  /* 0x00000000000073c6 */ /* 0x000e760000000000 */
[----:B-1----:R1:W2:Y:S01]  /*05d0*/  SYNCS.EXCH.64 URZ, [UR5], UR10 ;  /* 0x0000000a05ff75b2 */ /* 0x0022a20008000100 */
[----:B------:R1:W3:Y:S01]  /*05e0*/  SYNCS.EXCH.64 URZ, [UR5+0x110], UR10 ;  /* 0x0001100a05ff75b2 */ /* 0x0002e20008000100 */
[----:B------:R1:W4:Y:S01]  /*05f0*/  SYNCS.EXCH.64 URZ, [UR5+0x8], UR10 ;  /* 0x0000080a05ff75b2 */ /* 0x0003220008000100 */
[----:B------:R1:W1:Y:S01]  /*0600*/  SYNCS.EXCH.64 URZ, [UR5+0x118], UR10 ;  /* 0x0001180a05ff75b2 */ /* 0x0002620008000100 */
        /* <DEDUP_REMOVED lines=64> */
[----:B--234-:R-:W-:Y:S01]  /*0a10*/  NOP ;  /* 0x0000000000007918 */ /* 0x01cfe20000000000 */
.L_x_10:
[----:B-1----:R-:W-:Y:S05]  /*0a20*/  BSYNC.RECONVERGENT B0 ;  /* 0x0000000000007941 */ /* 0x002fea0003800200 */
.L_x_9:
[----:B------:R-:W1:Y:S01]  /*0a30*/  SHFL.IDX PT, R2, R101, RZ, 0x1f ;  /* 0x00001fff65027589 */ /* 0x000e6200000e0000 */
[----:B------:R-:W-:Y:S01]  /*0a40*/  NOP ;  /* 0x0000000000007918 */ /* 0x000fe20000000000 */
[----:B-1----:R-:W-:-:S13]  /*0a50*/  ISETP.NE.AND P0, PT, R2, 0x1, PT ;  /* 0x000000010200780c */ /* 0x002fda0003f05270 */
[----:B------:R-:W-:Y:S05]  /*0a60*/  @P0 BRA `(.L_x_11) ;  /* 0x0000000000480947 */ /* 0x000fea0003800000 */
[----:B------:R-:W1:Y:S01]  /*0a70*/  S2UR UR7, SR_CgaCtaId ;  /* 0x00000000000779c3 */ /* 0x000e620000008800 */
[----:B------:R-:W-:Y:S01]  /*0a80*/  UMOV UR9, 0x400 ;  /* 0x0000040000097882 */ /* 0x000fe20000000000 */
[----:B------:R-:W-:Y:S01]  /*0a90*/  UMOV UR5, 0x20 ;  /* 0x0000002000057882 */ /* 0x000fe20000000000 */
[----:B------:R-:W-:Y:S01]  /*0aa0*/  UMOV UR4, 0x80 ;  /* 0x0000008000047882 */ /* 0x000fe20000000000 */
[----:B------:R-:W-:-:S04]  /*0ab0*/  UIADD3 UR10, UPT, UPT, -UR5, 0x100000, URZ ;  /* 0x00100000050a7890 */ /* 0x000fc8000fffe1ff */
[----:B------:R-:W-:Y:S02]  /*0ac0*/  USHF.L.U32 UR11, UR10, 0xb, URZ ;  /* 0x0000000b0a0b7899 */ /* 0x000fe400080006ff */
[----:B------:R-:W-:Y:S02]  /*0ad0*/  USHF.L.U32 UR10, UR10, 0x1, URZ ;  /* 0x000000010a0a7899 */ /* 0x000fe400080006ff */
[----:B------:R-:W-:-:S04]  /*0ae0*/  UIADD3 UR4, UPT, UPT, -UR4, 0x100000, URZ ;  /* 0x0010000004047890 */ /* 0x000fc8000fffe1ff */
[----:B------:R-:W-:Y:S02]  /*0af0*/  USHF.L.U32 UR5, UR4, 0xb, URZ ;  /* 0x0000000b04057899 */ /* 0x000fe400080006ff */
[----:B------:R-:W-:Y:S01]  /*0b00*/  USHF.L.U32 UR4, UR4, 0x1, URZ ;  /* 0x0000000104047899 */ /* 0x000fe200080006ff */
[----:B------:R-:W-:Y:S01]  /*0b10*/  ELECT P0, URZ, PT ;  /* 0x0000000000ff782f */ /* 0x000fe20003800000 */
[----:B-1----:R-:W-:Y:S01]  /*0b20*/  ULEA UR7, UR7, UR9, 0x18 ;  /* 0x0000000907077291 */ /* 0x002fe2000f8ec0ff */
[----:B------:R-:W1:Y:S11]  /*0b30*/  FENCE.VIEW.ASYNC.S ;  /* 0x00000000000073c6 */ /* 0x000e760000000000 */
[----:B-1----:R1:W2:Y:S01]  /*0b40*/  SYNCS.EXCH.64 URZ, [UR7+0x220], UR10 ;  /* 0x0002200a07ff75b2 */ /* 0x0022a20008000100 */
[----:B------:R1:W3:Y:S01]  /*0b50*/  SYNCS.EXCH.64 URZ, [UR7+0x230], UR4 ;  /* 0x0002300407ff75b2 */ /* 0x0002e20008000100 */
[----:B------:R1:W4:Y:S01]  /*0b60*/  SYNCS.EXCH.64 URZ, [UR7+0x228], UR10 ;  /* 0x0002280a07ff75b2 */ /* 0x0003220008000100 */
[----:B------:R1:W1:Y:S01]  /*0b70*/  SYNCS.EXCH.64 URZ, [UR7+0x238], UR4 ;  /* 0x0002380407ff75b2 */ /* 0x0002620008000100 */
[----:B------:R-:W-:Y:S01]  /*0b80*/  NOP ;  /* 0x0000000000007918 */ /* 0x000fe20000000000 */
.L_x_11:
[----:B------:R-:W2:Y:S01]  /*0b90*/  SHFL.IDX PT, R2, R101, RZ, 0x1f ;  /* 0x00001fff65027589 */ /* 0x000ea200000e0000 */
[----:B------:R-:W-:Y:S01]  /*0ba0*/  NOP ;  /* 0x0000000000007918 */ /* 0x000fe20000000000 */
[----:B--2---:R-:W-:-:S13]  /*0bb0*/  ISETP.NE.AND P0, PT, R2, 0x3, PT ;  /* 0x000000030200780c */ /* 0x004fda0003f05270 */
[----:B------:R-:W-:Y:S05]  /*0bc0*/  @P0 BRA `(.L_x_12) ;  /* 0x0000000000300947 */ /* 0x000fea0003800000 */
[----:B-1----:R-:W1:Y:S01]  /*0bd0*/  S2UR UR5, SR_CgaCtaId ;  /* 0x00000000000579c3 */ /* 0x002e620000008800 */
[----:B------:R-:W-:Y:S01]  /*0be0*/  UMOV UR7, 0x400 ;  /* 0x0000040000077882 */ /* 0x000fe20000000000 */
[----:B------:R-:W-:Y:S01]  /*0bf0*/  UMOV UR4, 0x20 ;  /* 0x0000002000047882 */ /* 0x000fe20000000000 */
[----:B------:R-:W-:Y:S01]  /*0c00*/  ELECT P0, URZ, PT ;  /* 0x0000000000ff782f */ /* 0x000fe20003800000 */
[----:B------:R-:W-:-:S04]  /*0c10*/  UIADD3 UR10, UPT, UPT, -UR4, 0x100000, URZ ;  /* 0x00100000040a7890 */ /* 0x000fc8000fffe1ff */
[----:B------:R-:W-:Y:S02]  /*0c20*/  USHF.L.U32 UR11, UR10, 0xb, URZ ;  /* 0x0000000b0a0b7899 */ /* 0x000fe400080006ff */
[----:B------:R-:W-:Y:S02]  /*0c30*/  USHF.L.U32 UR10, UR10, 0x1, URZ ;  /* 0x000000010a0a7899 */ /* 0x000fe400080006ff */
[----:B-1----:R-:W-:Y:S01]  /*0c40*/  ULEA UR5, UR5, UR7, 0x18 ;  /* 0x0000000705057291 */ /* 0x002fe2000f8ec0ff */
[----:B------:R-:W1:Y:S11]  /*0c50*/  FENCE.VIEW.ASYNC.S ;  /* 0x00000000000073c6 */ /* 0x000e760000000000 */
[----:B-1----:R2:W1:Y:S01]  /*0c60*/  SYNCS.EXCH.64 URZ, [UR5+0x240], UR10 ;  /* 0x0002400a05ff75b2 */ /* 0x0024620008000100 */
[----:B------:R2:W1:Y:S02]  /*0c70*/  SYNCS.EXCH.64 URZ, [UR5+0x248], UR10 ;  /* 0x0002480a05ff75b2 */ /* 0x0004640008000100 */
[----:B--2---:R-:W-:Y:S01]  /*0c80*/  NOP ;  /* 0x0000000000007918 */ /* 0x004fe20000000000 */
.L_x_12:
[----:B------:R-:W2:Y:S01]  /*0c90*/  SHFL.IDX PT, R2, R101, RZ, 0x1f ;  /* 0x00001fff65027589 */ /* 0x000ea200000e0000 */
[----:B------:R-:W-:Y:S01]  /*0ca0*/  NOP ;  /* 0x0000000000007918 */ /* 0x000fe20000000000 */
[----:B--2---:R-:W-:-:S13]  /*0cb0*/  ISETP.NE.AND P0, PT, R2, 0x4, PT ;  /* 0x000000040200780c */ /* 0x004fda0003f05270 */
[----:B------:R-:W-:Y:S05]  /*0cc0*/  @P0 BRA `(.L_x_13) ;  /* 0x00000000004c0947 */ /* 0x000fea0003800000 */
[----:B-1----:R-:W1:Y:S01]  /*0cd0*/  S2UR UR5, SR_CgaCtaId ;  /* 0x00000000000579c3 */ /* 0x002e620000008800 */
[----:B------:R-:W-:Y:S01]  /*0ce0*/  UMOV UR9, 0x100 ;  /* 0x0000010000097882 */ /* 0x000fe20000000000 */
[----:B------:R-:W-:Y:S01]  /*0cf0*/  UMOV UR7, 0x400 ;  /* 0x0000040000077882 */ /* 0x000fe20000000000 */
[----:B------:R-:W-:Y:S01]  /*0d00*/  USEL UR9, UR9, 0xe0, UP2 ;  /* 0x000000e009097887 */ /* 0x000fe20009000000 */
[----:B------:R-:W-:Y:S01]  /*0d10*/  UMOV UR4, 0x1 ;  /* 0x0000000100047882 */ /* 0x000fe20000000000 */
[----:B------:R-:W-:Y:S01]  /*0d20*/  ELECT P0, URZ, PT ;  /* 0x0000000000ff782f */ /* 0x000fe20003800000 */
[----:B------:R-:W-:-:S04]  /*0d30*/  UIADD3 UR10, UPT, UPT, -UR4, 0x100000, URZ ;  /* 0x00100000040a7890 */ /* 0x000fc8000fffe1ff */
[----:B------:R-:W-:Y:S02]  /*0d40*/  USHF.L.U32 UR11, UR10, 0xb, URZ ;  /* 0x0000000b0a0b7899 */ /* 0x000fe400080006ff */
[----:B------:R-:W-:Y:S02]  /*0d50*/  USHF.L.U32 UR10, UR10, 0x1, URZ ;  /* 0x000000010a0a7899 */ /* 0x000fe400080006ff */
[----:B------:R-:W-:-:S04]  /*0d60*/  UIADD3 UR12, UPT, UPT, -UR9, 0x100000, URZ ;  /* 0x00100000090c7890 */ /* 0x000fc8000fffe1ff */
[----:B------:R-:W-:Y:S02]  /*0d70*/  USHF.L.U32 UR13, UR12, 0xb, URZ ;  /* 0x0000000b0c0d7899 */ /* 0x000fe400080006ff */
[----:B------:R-:W-:Y:S02]  /*0d80*/  USHF.L.U32 UR12, UR12, 0x1, URZ ;  /* 0x000000010c0c7899 */ /* 0x000fe400080006ff */
[----:B-1----:R-:W-:Y:S01]  /*0d90*/  ULEA UR5, UR5, UR7, 0x18 ;  /* 0x0000000705057291 */ /* 0x002fe2000f8ec0ff */
[----:B------:R-:W1:Y:S11]  /*0da0*/  FENCE.VIEW.ASYNC.S ;  /* 0x00000000000073c6 */ /* 0x000e760000000000 */
[----:B-1----:R2:W1:Y:S01]  /*0db0*/  SYNCS.EXCH.64 URZ, [UR5+0x250], UR10 ;  /* 0x0002500a05ff75b2 */ /* 0x0024620008000100 */
[----:B------:R2:W1:Y:S01]  /*0dc0*/  SYNCS.EXCH.64 URZ, [UR5+0x260], UR12 ;  /* 0x0002600c05ff75b2 */ /* 0x0004620008000100 */
[----:B------:R2:W1:Y:S01]  /*0dd0*/  SYNCS.EXCH.64 URZ, [UR5+0x258], UR10 ;  /* 0x0002580a05ff75b2 */ /* 0x0004620008000100 */
[----:B------:R2:W1:Y:S02]  /*0de0*/  SYNCS.EXCH.64 URZ, [UR5+0x268], UR12 ;  /* 0x0002680c05ff75b2 */ /* 0x0004640008000100 */
[----:B--2---:R-:W-:Y:S01]  /*0df0*/  NOP ;  /* 0x0000000000007918 */ /* 0x004fe20000000000 */
.L_x_13:
[----:B------:R-:W2:Y:S01]  /*0e00*/  SHFL.IDX PT, R2, R101, RZ, 0x1f ;  /* 0x00001fff65027589 */ /* 0x000ea200000e0000 */
[----:B------:R-:W-:Y:S01]  /*0e10*/  NOP ;  /* 0x0000000000007918 */ /* 0x000fe20000000000 */
[----:B--2---:R-:W-:-:S13]  /*0e20*/  ISETP.NE.AND P0, PT, R2, 0x5, PT ;  /* 0x000000050200780c */ /* 0x004fda0003f05270 */
[----:B------:R-:W-:Y:S05]  /*0e30*/  @P0 BRA `(.L_x_14) ;  /* 0x0000000000580947 */ /* 0x000fea0003800000 */
[----:B-1----:R-:W1:Y:S01]  /*0e40*/  S2UR UR7, SR_CgaCtaId ;  /* 0x00000000000779c3 */ /* 0x002e620000008800 */
        /* <DEDUP_REMOVED lines=12> */
[----:B-1----:R2:W1:Y:S01]  /*0f10*/  SYNCS.EXCH.64 URZ, [UR7+0x270], UR10 ;  /* 0x0002700a07ff75b2 */ /* 0x0024620008000100 */
[----:B------:R2:W1:Y:S01]  /*0f20*/  SYNCS.EXCH.64 URZ, [UR7+0x290], UR4 ;  /* 0x0002900407ff75b2 */ /* 0x0004620008000100 */
[----:B------:R2:W1:Y:S01]  /*0f30*/  SYNCS.EXCH.64 URZ, [UR7+0x278], UR10 ;  /* 0x0002780a07ff75b2 */ /* 0x0004620008000100 */
[----:B------:R2:W1:Y:S01]  /*0f40*/  SYNCS.EXCH.64 URZ, [UR7+0x298], UR4 ;  /* 0x0002980407ff75b2 */ /* 0x0004620008000100 */
[----:B------:R2:W1:Y:S01]  /*0f50*/  SYNCS.EXCH.64 URZ, [UR7+0x280], UR10 ;  /* 0x0002800a07ff75b2 */ /* 0x0004620008000100 */
[----:B------:R2:W1:Y:S01]  /*0f60*/  SYNCS.EXCH.64 URZ, [UR7+0x2a0], UR4 ;  /* 0x0002a00407ff75b2 */ /* 0x0004620008000100 */
[----:B------:R2:W1:Y:S01]  /*0f70*/  SYNCS.EXCH.64 URZ, [UR7+0x288], UR10 ;  /* 0x0002880a07ff75b2 */ /* 0x0004620008000100 */
[----:B------:R2:W1:Y:S02]  /*0f80*/  SYNCS.EXCH.64 URZ, [UR7+0x2a8], UR4 ;  /* 0x0002a80407ff75b2 */ /* 0x0004640008000100 */
[----:B--2---:R-:W-:Y:S01]  /*0f90*/  NOP ;  /* 0x0000000000007918 */ /* 0x004fe20000000000 */
.L_x_14:
        /* <DEDUP_REMOVED lines=18> */
.L_x_15:
[----:B-1----:R-:W1:Y:S01]  /*10c0*/  S2UR UR5, SR_CTAID.X ;  /* 0x00000000000579c3 */ /* 0x002e620000002500 */
[----:B------:R-:W-:-:S05]  /*10d0*/  CS2R.32 R96, SR_CgaSize ;  /* 0x0000000000607805 */ /* 0x000fca0000008a00 */
[----:B------:R-:W-:-:S05]  /*10e0*/  IMAD R96, R96, -0xa0, RZ ;  /* 0xffffff6060607824 */ /* 0x000fca00078e02ff */
[----:B------:R-:W-:-:S14]  /*10f0*/  R2UR UR9, R96 ;  /* 0x00000000600972ca */ /* 0x000fdc00000e0000 */
[----:B------:R-:W2:Y:S01]  /*1100*/  LDCU UR9, c[0x0][UR9+0x2b0] ;  /* 0x00005600090977ac */ /* 0x000ea20008000800 */
[----:B------:R-:W-:Y:S01]  /*1110*/  NOP ;  /* 0x0000000000007918 */ /* 0x000fe20000000000 */
[----:B------:R-:W-:-:S05]  /*1120*/  CS2R.32 R96, SR_CgaSize ;  /* 0x0000000000607805 */ /* 0x000fca0000008a00 */
[----:B------:R-:W-:-:S05]  /*1130*/  IMAD R96, R96, -0xa0, RZ ;  /* 0xffffff6060607824 */ /* 0x000fca00078e02ff */
[----:B------:R-:W-:-:S14]  /*1140*/  R2UR UR7, R96 ;  /* 0x00000000600772ca */ /* 0x000fdc00000e0000 */
[----:B------:R-:W3:Y:S01]  /*1150*/  LDCU UR7, c[0x0][UR7+0x2b4] ;  /* 0x00005680070777ac */ /* 0x000ee20008000800 */
[----:B------:R-:W4:Y:S08]  /*1160*/  S2UR UR4, SR_CTAID.Y ;  /* 0x00000000000479c3 */ /* 0x000f300000002600 */
[----:B------:R-:W3:Y:S01]  /*1170*/  LDC R9, c[0x0][0xb24] ;  /* 0x0002c900ff097b82 */ /* 0x000ee20000000800 */
[----:B-1----:R-:W-:-:S02]  /*1180*/  I2FP.F32.U32 R4, UR5 ;  /* 0x0000000500047c45 */ /* 0x002fc40008201000 */
[----:B------:R-:W-:-:S05]  /*1190*/  CS2R.32 R5, SR_CgaSize ;  /* 0x0000000000057805 */ /* 0x000fca0000008a00 */
[----:B------:R-:W-:-:S06]  /*11a0*/  IMAD R5, R5, -0xa0, RZ ;  /* 0xffffff6005057824 */ /* 0x000fcc00078e02ff */
[----:B------:R-:W1:Y:S01]  /*11b0*/  LDC R5, c[0x0][R5+0x2a0] ;  /* 0x0000a80005057b82 */ /* 0x000e620000000800 */
[----:B------:R-:W-:Y:S01]  /*11c0*/  MOV R21, UR5 ;  /* 0x0000000500157c02 */ /* 0x000fe20008000f00 */
[----:B--2---:R-:W-:Y:S01]  /*11d0*/  FMUL R4, R4, UR9 ;  /* 0x0000000904047c20 */ /* 0x004fe20008400000 */
[----:B----4-:R-:W-:Y:S02]  /*11e0*/  I2FP.F32.U32 R2, UR4 ;  /* 0x0000000400027c45 */ /* 0x010fe40008201000 */
[----:B------:R-:W-:-:S05]  /*11f0*/  CS2R.32 R3, SR_CgaSize ;  /* 0x0000000000037805 */ /* 0x000fca0000008a00 */
[----:B------:R-:W-:-:S06]  /*1200*/  IMAD R3, R3, -0xa0, RZ ;  /* 0xffffff6003037824 */ /* 0x000fcc00078e02ff */
[----:B------:R-:W2:Y:S01]  /*1210*/  LDC R3, c[0x0][R3+0x2a4] ;  /* 0x0000a90003037b82 */ /* 0x000ea20000000800 */
[----:B------:R-:W4:Y:S01]  /*1220*/  F2I.U32.TRUNC.NTZ R96, R4 ;  /* 0x0000000400607305 */ /* 0x000f22000020f000 */
[----:B------:R-:W-:Y:S01]  /*1230*/  MOV R20, UR4 ;  /* 0x0000000400147c02 */ /* 0x000fe20008000f00 */
[----:B---3--:R-:W-:-:S05]  /*1240*/  FMUL R2, R2, UR7 ;  /* 0x0000000702027c20 */ /* 0x008fca0008400000 */
[----:B------:R-:W-:Y:S01]  /*1250*/  BAR.SYNC.DEFER_BLOCKING 0x0 ;  /* 0x0000000000007b1d */ /* 0x000fe20000010000 */
[----:B------:R-:W-:-:S05]  /*1260*/  ISETP.GE.AND P0, PT, R9, 0x1, PT ;  /* 0x000000010900780c */ /* 0x000fca0003f06270 */
[----:B------:R-:W3:Y:S02]  /*1270*/  F2I.U32.TRUNC.NTZ R94, R2 ;  /* 0x00000002005e7305 */ /* 0x000ee4000020f000 */
[----:B------:R-:W2:Y:S01]  /*1280*/  S2UR UR36, SR_CTAID.Z ;  /* 0x00000000002479c3 */ /* 0x000ea20000002700 */
[----:B----4-:R-:W-:-:S05]  /*1290*/  IADD3 R96, PT, PT, -R96, RZ, RZ ;  /* 0x000000ff60607210 */ /* 0x010fca0007ffe1ff */
[----:B-1----:R-:W-:Y:S01]  /*12a0*/  IMAD R96, R5, R96, UR5 ;  /* 0x0000000505607e24 */ /* 0x002fe2000f8e0260 */
[----:B---3--:R-:W-:-:S05]  /*12b0*/  IADD3 R94, PT, PT, -R94, RZ, RZ ;  /* 0x000000ff5e5e7210 */ /* 0x008fca0007ffe1ff */
[----:B--2---:R-:W-:Y:S01]  /*12c0*/  IMAD R94, R3, R94, UR4 ;  /* 0x00000004035e7e24 */ /* 0x004fe2000f8e025e */
[----:B------:R-:W-:Y:S06]  /*12d0*/  @!P0 BRA `(.L_x_16) ;  /* 0x0000000000b88947 */ /* 0x000fec0003800000 */
[----:B------:R-:W1:Y:S01]  /*12e0*/  LDC.64 R4, c[0x0][0xb18] ;  /* 0x0002c600ff047b82 */ /* 0x000e620000000a00 */
[----:B------:R-:W-:-:S07]  /*12f0*/  ISETP.NE.AND P0, PT, R9, 0x1, PT ;  /* 0x000000010900780c */ /* 0x000fce0003f05270 */
[----:B------:R-:W2:Y:S08]  /*1300*/  LDC R10, c[0x0][0xb0c] ;  /* 0x0002c300ff0a7b82 */ /* 0x000eb00000000800 */
[----:B------:R-:W3:Y:S08]  /*1310*/  LDC R11, c[0x0][0x370] ;  /* 0x0000dc00ff0b7b82 */ /* 0x000ef00000000800 */
[----:B------:R-:W4:Y:S01]  /*1320*/  LDC R12, c[0x0][0x374] ;  /* 0x0000dd00ff0c7b82 */ /* 0x000f220000000800 */
[----:B-1----:R-:W-:-:S07]  /*1330*/  ISETP.NE.AND P1, PT, R4, 0x1, PT ;  /* 0x000000010400780c */ /* 0x002fce0003f25270 */
[----:B------:R-:W3:Y:S01]  /*1340*/  LDC.64 R6, c[0x0][0xb10] ;  /* 0x0002c400ff067b82 */ /* 0x000ee20000000a00 */
[----:B--2---:R-:W-:-:S07]  /*1350*/  ISETP.NE.AND P2, PT, R10, 0x1, PT ;  /* 0x000000010a00780c */ /* 0x004fce0003f45270 */
[----:B------:R-:W1:Y:S08]  /*1360*/  LDC R8, c[0x0][0xb20] ;  /* 0x0002c800ff087b82 */ /* 0x000e700000000800 */
[----:B------:R-:W2:Y:S01]  /*1370*/  LDC.64 R2, c[0x0][0xb28] ;  /* 0x0002ca00ff027b82 */ /* 0x000ea20000000a00 */
[----:B----4-:R-:W-:-:S04]  /*1380*/  IMAD.HI.U32 R13, R12, R5, RZ ;  /* 0x000000050c0d7227 */ /* 0x010fc800078e00ff */
[----:B------:R-:W-:-:S04]  /*1390*/  IMAD.HI.U32 R5, R20, R5, RZ ;  /* 0x0000000514057227 */ /* 0x000fc800078e00ff */
[----:B---3--:R-:W-:-:S04]  /*13a0*/  IMAD.HI.U32 R14, R11, R6, RZ ;  /* 0x000000060b0e7227 */ /* 0x008fc800078e00ff */
[C---:B------:R-:W-:Y:S01]  /*13b0*/  IMAD.HI.U32 R16, R21.reuse, R6, RZ ;  /* 0x0000000615107227 */ /* 0x040fe200078e00ff */
[-C--:B------:R-:W-:Y:S02]  /*13c0*/  @P2 SHF.R.U32.HI R11, RZ, R7.reuse, R14 ;  /* 0x00000007ff0b2219 */ /* 0x080fe4000001160e */
[-C--:B-1----:R-:W-:Y:S02]  /*13d0*/  @P1 SHF.R.U32.HI R12, RZ, R8.reuse, R13 ;  /* 0x00000008ff0c1219 */ /* 0x082fe4000001160d */
[----:B------:R-:W-:Y:S02]  /*13e0*/  SHF.R.U32.HI R5, RZ, R8, R5 ;  /* 0x00000008ff057219 */ /* 0x000fe40000011605 */
[----:B------:R-:W-:Y:S02]  /*13f0*/  SHF.R.U32.HI R16, RZ, R7, R16 ;  /* 0x00000007ff107219 */ /* 0x000fe40000011610 */
[----:B------:R-:W-:Y:S01]  /*1400*/  SEL R5, R20, R5, !P1 ;  /* 0x0000000514057207 */ /* 0x000fe20004800000 */
[----:B--2---:R-:W-:Y:S01]  /*1410*/  IMAD.HI.U32 R14, R12, R2, RZ ;  /* 0x000000020c0e7227 */ /* 0x004fe200078e00ff */
[----:B------:R-:W-:-:S02]  /*1420*/  SEL R7, R21, R16, !P2 ;  /* 0x0000001015077207 */ /* 0x000fc40005000000 */
[----:B------:R-:W-:Y:S01]  /*1430*/  IADD3 R13, PT, PT, -R5, RZ, RZ ;  /* 0x000000ff050d7210 */ /* 0x000fe20007ffe1ff */
[----:B------:R-:W-:Y:S01]  /*1440*/  IMAD.HI.U32 R6, R11, R2, RZ ;  /* 0x000000020b067227 */ /* 0x000fe200078e00ff */
[----:B------:R-:W-:-:S03]  /*1450*/  @P0 SHF.R.U32.HI R12, RZ, R3, R14 ;  /* 0x00000003ff0c0219 */ /* 0x000fc6000001160e */
[----:B------:R-:W-:Y:S01]  /*1460*/  IMAD R13, R4, R13, R20 ;  /* 0x0000000d040d7224 */ /* 0x000fe200078e0214 */
[----:B------:R-:W-:Y:S01]  /*1470*/  @P0 SHF.R.U32.HI R11, RZ, R3, R6 ;  /* 0x00000003ff0b0219 */ /* 0x000fe20000011606 */
[----:B------:R-:W-:-:S04]  /*1480*/  IMAD R12, R12, R9, RZ ;  /* 0x000000090c0c7224 */ /* 0x000fc800078e02ff */
[----:B------:R-:W-:Y:S01]  /*1490*/  IMAD R6, R11, R9, RZ ;  /* 0x000000090b067224 */ /* 0x000fe200078e02ff */
[----:B------:R-:W-:-:S04]  /*14a0*/  ISETP.GE.AND P1, PT, R5, R12, PT ;  /* 0x0000000c0500720c */ /* 0x000fc80003f26270 */
[----:B------:R-:W-:Y:S01]  /*14b0*/  ISETP.GE.OR P1, PT, R7, R6, P1 ;  /* 0x000000060700720c */ /* 0x000fe20000f26670 */
[----:B------:R-:W-:-:S05]  /*14c0*/  IMAD.HI.U32 R6, R5, R2, RZ ;  /* 0x0000000205067227 */ /* 0x000fca00078e00ff */
[----:B------:R-:W-:-:S04]  /*14d0*/  SHF.R.U32.HI R6, RZ, R3, R6 ;  /* 0x00000003ff067219 */ /* 0x000fc80000011606 */
[----:B------:R-:W-:-:S03]  /*14e0*/  SEL R6, R5, R6, !P0 ;  /* 0x0000000605067207 */ /* 0x000fc60004000000 */
[----:B------:R-:W-:Y:S01]  /*14f0*/  @!P1 IMAD.HI.U32 R8, R7, R2, RZ ;  /* 0x0000000207089227 */ /* 0x000fe200078e00ff */
[----:B------:R-:W-:-:S04]  /*1500*/  IADD3 R2, PT, PT, -R6, RZ, RZ ;  /* 0x000000ff06027210 */ /* 0x000fc80007ffe1ff */
[----:B------:R-:W-:Y:S01]  /*1510*/  @!P1 SHF.R.U32.HI R8, RZ, R3, R8 ;  /* 0x00000003ff089219 */ /* 0x000fe20000011608 */
[----:B------:R-:W-:-:S03]  /*1520*/  IMAD R2, R9, R2, R5 ;  /* 0x0000000209027224 */ /* 0x000fc600078e0205 */
[----:B------:R-:W-:-:S05]  /*1530*/  @!P1 SEL R3, R7, R8, !P0 ;  /* 0x0000000807039207 */ /* 0x000fca0004000000 */
[--C-:B------:R-:W-:Y:S02]  /*1540*/  @!P1 IMAD.IADD R6, R6, 0x1, -R3.reuse ;  /* 0x0000000106069824 */ /* 0x100fe400078e0a03 */
[----:B------:R-:W-:Y:S01]  /*1550*/  @!P1 IMAD R3, R2, R11, R3 ;  /* 0x0000000b02039224 */ /* 0x000fe200078e0203 */
[----:B------:R-:W-:Y:S01]  /*1560*/  IADD3 R2, PT, PT, -R7, RZ, RZ ;  /* 0x000000ff07027210 */ /* 0x000fe20007ffe1ff */
[----:B------:R-:W-:Y:S02]  /*1570*/  @!P1 IMAD R5, R6, R9, R7 ;  /* 0x0000000906059224 */ /* 0x000fe400078e0207 */
[----:B------:R-:W-:Y:S02]  /*1580*/  @!P1 IMAD.MOV.U32 R7, RZ, RZ, R3 ;  /* 0x000000ffff079224 */ /* 0x000fe400078e0003 */
[----:B------:R-:W-:Y:S02]  /*1590*/  IMAD R2, R10, R2, R21 ;  /* 0x000000020a027224 */ /* 0x000fe400078e0215 */
[----:B------:R-:W-:-:S02]  /*15a0*/  IMAD R20, R5, R4, R13 ;  /* 0x0000000405147224 */ /* 0x000fc400078e020d */
[----:B------:R-:W-:Y:S02]  /*15b0*/  IMAD R21, R7, R10, R2 ;  /* 0x0000000a07157224 */ /* 0x000fe400078e0202 */
.L_x_16:
[----:B------:R-:W1:Y:S01]  /*15c0*/  LDCU UR4, c[0x0][0xb30] ;  /* 0x00016600ff0477ac */ /* 0x000e620008000800 */
[----:B------:R-:W2:Y:S08]  /*15d0*/  S2UR UR37, SR_CgaCtaId ;  /* 0x00000000002579c3 */ /* 0x000eb00000008800 */
[----:B------:R-:W3:Y:S01]  /*15e0*/  LDC R40, c[0x0][0xb24] ;  /* 0x0002c900ff287b82 */ /* 0x000ee20000000800 */
[----:B-1----:R-:W-:-:S09]  /*15f0*/  UISETP.NE.AND UP1, UPT, UR4, 0x1, UPT ;  /* 0x000000010400788c */ /* 0x002fd2000bf25270 */
[----:B--2---:R-:W-:Y:S05]  /*1600*/  BRA.U UP1, `(.L_x_17) ;  /* 0x0000000101407547 */ /* 0x004fea000b800000 */
[----:B------:R-:W1:Y:S08]  /*1610*/  LDC.64 R4, c[0x0][0xb10] ;  /* 0x0002c400ff047b82 */ /* 0x000e700000000a00 */
[----:B------:R-:W2:Y:S08]  /*1620*/  LDC.64 R2, c[0x0][0xb18] ;  /* 0x0002c600ff027b82 */ /* 0x000eb00000000a00 */
[----:B------:R-:W4:Y:S08]  /*1630*/  LDC R6, c[0x0][0xb20] ;  /* 0x0002c800ff067b82 */ /* 0x000f300000000800 */
[----:B------:R-:W3:Y:S01]  /*1640*/  LDC R8, c[0x0][0xb0c] ;  /* 0x0002c300ff087b82 */ /* 0x000ee20000000800 */
[----:B-1----:R-:W-:-:S05]  /*1650*/  IMAD.HI.U32 R4, R21, R4, RZ ;  /* 0x0000000415047227 */ /* 0x002fca00078e00ff */
[----:B------:R-:W-:Y:S01]  /*1660*/  SHF.R.U32.HI R4, RZ, R5, R4 ;  /* 0x00000005ff047219 */ /* 0x000fe20000011604 */
[----:B--2---:R-:W-:Y:S01]  /*1670*/  IMAD.HI.U32 R3, R20, R3, RZ ;  /* 0x0000000314037227 */ /* 0x004fe200078e00ff */
[----:B------:R-:W-:-:S04]  /*1680*/  ISETP.NE.AND P0, PT, R2, 0x1, PT ;  /* 0x000000010200780c */ /* 0x000fc80003f05270 */
[----:B----4-:R-:W-:-:S04]  /*1690*/  SHF.R.U32.HI R3, RZ, R6, R3 ;  /* 0x00000006ff037219 */ /* 0x010fc80000011603 */
[----:B------:R-:W-:Y:S02]  /*16a0*/  SEL R3, R20, R3, !P0 ;  /* 0x0000000314037207 */ /* 0x000fe40004000000 */
[----:B---3--:R-:W-:-:S04]  /*16b0*/  ISETP.NE.AND P1, PT, R8, 0x1, PT ;  /* 0x000000010800780c */ /* 0x008fc80003f25270 */
[----:B------:R-:W-:-:S05]  /*16c0*/  SEL R4, R21, R4, !P1 ;  /* 0x0000000415047207 */ /* 0x000fca0004800000 */
[----:B------:R-:W-:Y:S02]  /*16d0*/  IMAD.IADD R5, R3, 0x1, -R4 ;  /* 0x0000000103057824 */ /* 0x000fe400078e0a04 */
[----:B------:R-:W-:Y:S02]  /*16e0*/  IMAD.IADD R3, R4, 0x1, -R3 ;  /* 0x0000000104037824 */ /* 0x000fe400078e0a03 */
[----:B------:R-:W-:Y:S02]  /*16f0*/  IMAD R21, R5, R8, R21 ;  /* 0x0000000805157224 */ /* 0x000fe400078e0215 */
[----:B------:R-:W-:-:S07]  /*1700*/  IMAD R20, R3, R2, R20 ;  /* 0x0000000203147224 */ /* 0x000fce00078e0214 */
.L_x_17:
[----:B------:R-:W-:Y:S01]  /*1710*/  BAR.SYNC.DEFER_BLOCKING 0x0 ;  /* 0x0000000000007b1d */ /* 0x000fe20000010000 */
[----:B------:R-:W-:Y:S01]  /*1720*/  UISETP.NE.AND UP1, UPT, UR8, 0x2, UPT ;  /* 0x000000020800788c */ /* 0x000fe2000bf25270 */
[----:B------:R-:W-:Y:S02]  /*1730*/  ISETP.NE.OR P5, PT, R0, 0x2, !P5 ;  /* 0x000000020000780c */ /* 0x000fe40006fa5670 */
[----:B------:R-:W-:-:S06]  /*1740*/  LOP3.LUT R2, R108, 0x1f, RZ, 0xc0, !PT ;  /* 0x0000001f6c027812 */ /* 0x000fcc00078ec0ff */
[----:B------:R-:W-:Y:S05]  /*1750*/  BRA.U UP1, `(.L_x_18) ;  /* 0x0000002101987547 */ /* 0x000fea000b800000 */
[----:B------:R-:W1:Y:S01]  /*1760*/  LDCU UR13, c[0x0][0x38c] ;  /* 0x00007180ff0d77ac */ /* 0x000e620008000800 */
[----:B------:R-:W2:Y:S01]  /*1770*/  LDC R9, c[0x0][0x370] ;  /* 0x0000dc00ff097b82 */ /* 0x000ea20000000800 */
[----:B------:R-:W-:Y:S01]  /*1780*/  PLOP3.LUT P1, PT, PT, PT, UP2, 0x80, 0x8 ;  /* 0x000000000008781c */ /* 0x000fe20003f2f028 */
[----:B------:R-:W-:Y:S01]  /*1790*/  HFMA2 R12, -RZ, RZ, 0, 0 ;  /* 0x00000000ff0c7431 */ /* 0x000fe200000001ff */
[----:B------:R-:W-:Y:S01]  /*17a0*/  ISETP.EQ.OR P4, PT, R2, RZ, P5 ;  /* 0x000000ff0200720c */ /* 0x000fe20002f82670 */
[----:B------:R-:W-:Y:S01]  /*17b0*/  IMAD.MOV.U32 R15, RZ, RZ, 0x1 ;  /* 0x00000001ff0f7424 */ /* 0x000fe200078e00ff */
[----:B------:R-:W-:Y:S01]  /*17c0*/  PLOP3.LUT P1, PT, P1, PT, PT, 0x8, 0x80 ;  /* 0x000000000080781c */ /* 0x000fe20000f2e170 */
[----:B------:R-:W-:Y:S01]  /*17d0*/  IMAD.MOV.U32 R14, RZ, RZ, RZ ;  /* 0x000000ffff0e7224 */ /* 0x000fe200078e00ff */
[----:B------:R-:W-:Y:S01]  /*17e0*/  MOV R8, 0x1 ;  /* 0x0000000100087802 */ /* 0x000fe20000000f00 */
[----:B------:R-:W4:Y:S01]  /*17f0*/  LDC R0, c[0x0][0x374] ;  /* 0x0000dd00ff007b82 */ /* 0x000f220000000800 */
[----:B------:R-:W-:Y:S01]  /*1800*/  IMAD.MOV.U32 R10, RZ, RZ, RZ ;  /* 0x000000ffff0a7224 */ /* 0x000fe200078e00ff */
[----:B------:R-:W2:Y:S01]  /*1810*/  LDCU.64 UR22, c[0x0][0x348] ;  /* 0x00006900ff1677ac */ /* 0x000ea20008000a00 */
[----:B------:R-:W-:Y:S01]  /*1820*/  UMOV UR6, URZ ;  /* 0x000000ff00067c82 */ /* 0x000fe20008000000 */
[----:B-1----:R-:W-:-:S04]  /*1830*/  UIADD3 UR5, UPT, UPT, UR13, 0x1f, URZ ;  /* 0x0000001f0d057890 */ /* 0x002fc8000fffe0ff */
[----:B------:R-:W-:-:S04]  /*1840*/  USHF.R.S32.HI UR4, URZ, 0x1f, UR5 ;  /* 0x0000001fff047899 */ /* 0x000fc80008011405 */
[----:B------:R-:W-:-:S04]  /*1850*/  ULEA.HI UR4, UR4, UR5, URZ, 0x5 ;  /* 0x0000000504047291 */ /* 0x000fc8000f8f28ff */
[----:B------:R-:W-:Y:S02]  /*1860*/  USHF.R.S32.HI UR15, URZ, 0x5, UR4 ;  /* 0x00000005ff0f7899 */ /* 0x000fe40008011404 */
[----:B------:R-:W-:Y:S02]  /*1870*/  UIADD3 UR4, UPT, UPT, UR13, -0x1, URZ ;  /* 0xffffffff0d047890 */ /* 0x000fe4000fffe0ff */
[----:B------:R-:W-:Y:S02]  /*1880*/  UISETP.LT.U32.AND UP0, UPT, UR15, 0x22, UPT ;  /* 0x000000220f00788c */ /* 0x000fe4000bf01070 */
[----:B------:R-:W-:Y:S02]  /*1890*/  UISETP.GE.U32.AND UP1, UPT, UR4, -0x3f, UPT ;  /* 0xffffffc10400788c */ /* 0x000fe4000bf26070 */
[----:B------:R-:W-:Y:S02]  /*18a0*/  USEL UR14, UR15, 0x22, UP0 ;  /* 0x000000220f0e7887 */ /* 0x000fe40008000000 */
[----:B------:R-:W-:-:S02]  /*18b0*/  UIADD3 UR13, UPT, UPT, UR13, 0x3e, URZ ;  /* 0x0000003e0d0d7890 */ /* 0x000fc4000fffe0ff */
[----:B------:R-:W-:Y:S02]  /*18c0*/  UIADD3 UR5, UPT, UPT, UR14, -0x1, URZ ;  /* 0xffffffff0e057890 */ /* 0x000fe4000fffe0ff */
[----:B------:R-:W-:-:S03]  /*18d0*/  UIADD3 UR7, UPT, UPT, UR15, -UR14, URZ ;  /* 0x8000000e0f077290 */ /* 0x000fc6000fffe0ff */
[----:B------:R-:W-:-:S04]  /*18e0*/  @UP1 UIADD3 UR5, UPT, UPT, UR14, URZ, URZ ;  /* 0x000000ff0e051290 */ /* 0x000fc8000fffe0ff */
[----:B--2---:R-:W-:-:S12]  /*18f0*/  UIADD3 UR5, UPT, UPT, UR5, 0x1, URZ ;  /* 0x0000000105057890 */ /* 0x004fd8000fffe0ff */
.L_x_36:
[----:B------:R-:W-:Y:S01]  /*1900*/  UISETP.NE.AND UP0, UPT, UR37, URZ, UPT ;  /* 0x000000ff2500728c */ /* 0x000fe2000bf05270 */
[----:B------:R-:W1:Y:S08]  /*1910*/  S2UR UR37, SR_CgaCtaId ;  /* 0x00000000002579c3 */ /* 0x000e700000008800 */
[----:B------:R-:W-:Y:S05]  /*1920*/  BRA.U UP0, `(.L_x_19) ;  /* 0x0000000100347547 */ /* 0x000fea000b800000 */
[----:B------:R-:W2:Y:S01]  /*1930*/  S2R R2, SR_CgaCtaId ;  /* 0x0000000000027919 */ /* 0x000ea20000008800 */
[----:B------:R-:W-:-:S04]  /*1940*/  MOV R3, 0x400 ;  /* 0x0000040000037802 */ /* 0x000fc80000000f00 */
[----:B--2---:R-:W-:Y:S02]  /*1950*/  LEA R3, R2, R3, 0x18 ;  /* 0x0000000302037211 */ /* 0x004fe400078ec0ff */
[----:B------:R-:W-:-:S03]  /*1960*/  SHF.L.U32 R2, R8, 0x1f, RZ ;  /* 0x0000001f08027819 */ /* 0x000fc600000006ff */
[----:B------:R-:W-:-:S04]  /*1970*/  IMAD R3, R10, 0x8, R3 ;  /* 0x000000080a037824 */ /* 0x000fc800078e0203 */
[----:B------:R-:W2:Y:S02]  /*1980*/  SYNCS.PHASECHK.TRANS64.TRYWAIT P0, [R3+URZ+0x2c0], R2 ;  /* 0x0002c002030075a7 */ /* 0x000ea400080011ff */
[----:B--2---:R-:W-:Y:S05]  /*1990*/  @!P0 BRA `(.L_x_20) ;  /* 0x0000006800e08947 */ /* 0x004fea0003800000 */
.L_x_136:
[----:B------:R-:W-:Y:S01]  /*19a0*/  VIADD R10, R10, 0x1 ;  /* 0x000000010a0a7836 */ /* 0x000fe20000000000 */
[----:B------:R2:W-:Y:S04]  /*19b0*/  SYNCS.ARRIVE.TRANS64.A1T0 RZ, [R3+URZ+0x2b0], RZ ;  /* 0x0002b0ff03ff79a7 */ /* 0x0005e800081000ff */
[----:B------:R-:W-:-:S04]  /*19c0*/  ISETP.NE.AND P0, PT, R10, 0x2, PT ;  /* 0x000000020a00780c */ /* 0x000fc80003f05270 */
[----:B------:R-:W-:Y:S02]  /*19d0*/  SEL R10, R10, RZ, P0 ;  /* 0x000000ff0a0a7207 */ /* 0x000fe40000000000 */
[----:B--2---:R-:W-:-:S04]  /*19e0*/  SEL R3, RZ, 0x1, P0 ;  /* 0x00000001ff037807 */ /* 0x004fc80000000000 */
[----:B------:R-:W-:-:S07]  /*19f0*/  LOP3.LUT R8, R8, R3, RZ, 0x3c, !PT ;  /* 0x0000000308087212 */ /* 0x000fce00078e3cff */
.L_x_19:
[----:B------:R-:W-:Y:S01]  /*1a00*/  UMOV UR4, 0x400 ;  /* 0x0000040000047882 */ /* 0x000fe20000000000 */
[----:B------:R-:W-:Y:S01]  /*1a10*/  SHF.L.U32 R2, R15, 0x1f, RZ ;  /* 0x0000001f0f027819 */ /* 0x000fe200000006ff */
[----:B-1----:R-:W-:Y:S01]  /*1a20*/  ULEA UR4, UR37, UR4, 0x18 ;  /* 0x0000000425047291 */ /* 0x002fe2000f8ec0ff */
[----:B------:R-:W-:Y:S01]  /*1a30*/  R2UR UR35, R21 ;  /* 0x00000000152372ca */ /* 0x000fe200000e0000 */
[----:B------:R-:W-:Y:S01]  /*1a40*/  UISETP.GE.U32.AND UP0, UPT, UR13, 0x3f, UPT ;  /* 0x0000003f0d00788c */ /* 0x000fe2000bf06070 */
[----:B------:R-:W-:Y:S01]  /*1a50*/  R2UR UR11, R20 ;  /* 0x00000000140b72ca */ /* 0x000fe200000e0000 */
[----:B------:R-:W-:Y:S01]  /*1a60*/  ULEA UR8, UR6, UR4, 0x3 ;  /* 0x0000000406087291 */ /* 0x000fe2000f8e18ff */
[----:B------:R-:W-:-:S08]  /*1a70*/  UMOV UR24, URZ ;  /* 0x000000ff00187c82 */ /* 0x000fd00008000000 */
[----:B------:R1:W2:Y:S01]  /*1a80*/  SYNCS.PHASECHK.TRANS64.TRYWAIT P0, [UR8+0x110], R2 ;  /* 0x00011002ff0075a7 */ /* 0x0002a20008001108 */
[----:B------:R-:W-:Y:S02]  /*1a90*/  USHF.L.U32 UR35, UR35, 0x6, URZ ;  /* 0x0000000623237899 */ /* 0x000fe400080006ff */
[----:B------:R-:W-:Y:S01]  /*1aa0*/  USHF.L.U32 UR11, UR11, 0x7, URZ ;  /* 0x000000070b0b7899 */ /* 0x000fe200080006ff */
[----:B------:R-:W-:Y:S11]  /*1ab0*/  BRA.U !UP0, `(.L_x_21) ;  /* 0x0000000108a87547 */ /* 0x000ff6000b800000 */
[----:B------:R-:W-:Y:S01]  /*1ac0*/  UMOV UR16, URZ ;  /* 0x000000ff00107c82 */ /* 0x000fe20008000000 */
[----:B------:R-:W-:-:S05]  /*1ad0*/  UMOV UR17, UR6 ;  /* 0x0000000600117c82 */ /* 0x000fca0008000000 */
.L_x_26:
[----:B-1----:R-:W-:Y:S01]  /*1ae0*/  ULEA UR33, UR17, UR4, 0x3 ;  /* 0x0000000411217291 */ /* 0x002fe2000f8e18ff */
[----:B--2---:R-:W-:Y:S01]  /*1af0*/  @!P5 MOV R3, 0x1800 ;  /* 0x000018000003d802 */ /* 0x004fe20000000f00 */
[----:B--2---:R-:W-:Y:S10]  /*1b00*/  @P0 BRA `(.L_x_22) ;  /* 0x00000000000c0947 */ /* 0x004ff40003800000 */
[----:B------:R-:W-:-:S04]  /*1b10*/  SHF.L.U32 R5, R15, 0x1f, RZ ;  /* 0x0000001f0f057819 */ /* 0x000fc800000006ff */
[----:B------:R-:W2:Y:S02]  /*1b20*/  SYNCS.PHASECHK.TRANS64.TRYWAIT P0, [UR33+0x110], R5 ;  /* 0x00011005ff0075a7 */ /* 0x000ea40008001121 */
[----:B--2---:R-:W-:Y:S05]  /*1b30*/  @!P0 BRA `(.L_x_23) ;  /* 0x00000068008c8947 */ /* 0x004fea0003800000 */
.L_x_22:
[----:B------:R2:W-:Y:S01]  /*1b40*/  @!P5 SYNCS.ARRIVE.TRANS64 RZ, [UR33], R3 ;  /* 0x00000003ffffd9a7 */ /* 0x0005e20008000021 */
[----:B------:R-:W-:Y:S04]  /*1b50*/  BSSY.RECONVERGENT B0, `(.L_x_24) ;  /* 0x0000003000007945 */ /* 0x000fe80003800200 */
[----:B------:R-:W-:Y:S05]  /*1b60*/  @P4 BRA `(.L_x_25) ;  /* 0x0000000000044947 */ /* 0x000fea0003800000 */
[----:B------:R-:W-:Y:S05]  /*1b70*/  BPT.TRAP 0x1 ;  /* 0x000000040000795c */ /* 0x000fea0000300000 */
.L_x_25:
[----:B------:R-:W-:Y:S05]  /*1b80*/  BSYNC.RECONVERGENT B0 ;  /* 0x0000000000007941 */ /* 0x000fea0003800200 */
.L_x_24:
[----:B------:R-:W-:Y:S02]  /*1b90*/  UIADD3 UR6, UPT, UPT, UR17, 0x1, URZ ;  /* 0x0000000111067890 */ /* 0x000fe4000fffe0ff */
[----:B------:R-:W-:Y:S02]  /*1ba0*/  ULEA UR32, UR17, UR4, 0xb ;  /* 0x0000000411207291 */ /* 0x000fe4000f8e58ff */
[----:B------:R-:W-:Y:S02]  /*1bb0*/  UISETP.NE.AND UP0, UPT, UR6, 0x22, UPT ;  /* 0x000000220600788c */ /* 0x000fe4000bf05270 */
[----:B------:R-:W-:Y:S02]  /*1bc0*/  UIADD3 UR26, UP1, UPT, UR22, 0x80, URZ ;  /* 0x00000080161a7890 */ /* 0x000fe4000ff3e0ff */
[----:B------:R-:W-:Y:S02]  /*1bd0*/  USEL UR9, URZ, 0x1, UP0 ;  /* 0x00000001ff097887 */ /* 0x000fe40008000000 */
[----:B------:R-:W-:-:S02]  /*1be0*/  USEL UR6, UR6, URZ, UP0 ;  /* 0x000000ff06067287 */ /* 0x000fc40008000000 */
[----:B------:R-:W-:Y:S02]  /*1bf0*/  UIADD3 UR20, UP0, UPT, UR22, 0x180, URZ ;  /* 0x0000018016147890 */ /* 0x000fe4000ff1e0ff */
[----:B------:R-:W-:Y:S01]  /*1c00*/  ULEA UR8, UR6, UR4, 0x3 ;  /* 0x0000000406087291 */ /* 0x000fe2000f8e18ff */
[----:B------:R-:W-:Y:S01]  /*1c10*/  LOP3.LUT R15, R15, UR9, RZ, 0x3c, !PT ;  /* 0x000000090f0f7c12 */ /* 0x000fe2000f8e3cff */
[----:B------:R-:W-:Y:S02]  /*1c20*/  USHF.L.U32 UR34, UR16, 0x5, URZ ;  /* 0x0000000510227899 */ /* 0x000fe400080006ff */
[----:B------:R-:W-:Y:S01]  /*1c30*/  UIADD3.X UR27, UPT, UPT, URZ, UR23, URZ, UP1, !UPT ;  /* 0x00000017ff1b7290 */ /* 0x000fe20008ffe4ff */
[----:B-1----:R-:W-:Y:S01]  /*1c40*/  SHF.L.U32 R2, R15, 0x1f, RZ ;  /* 0x0000001f0f027819 */ /* 0x002fe200000006ff */
[----:B------:R-:W-:Y:S02]  /*1c50*/  UIADD3 UR32, UPT, UPT, UR32, 0x4600, URZ ;  /* 0x0000460020207890 */ /* 0x000fe4000fffe0ff */
[----:B------:R-:W-:Y:S01]  /*1c60*/  UIADD3.X UR21, UPT, UPT, URZ, UR23, URZ, UP0, !UPT ;  /* 0x00000017ff157290 */ /* 0x000fe200087fe4ff */
[----:B------:R1:W1:Y:S01]  /*1c70*/  SYNCS.PHASECHK.TRANS64.TRYWAIT P0, [UR8+0x110], R2 ;  /* 0x00011002ff0075a7 */ /* 0x0002620008001108 */
[----:B------:R-:W-:Y:S01]  /*1c80*/  ULEA UR8, UR17, UR4, 0xc ;  /* 0x0000000411087291 */ /* 0x000fe2000f8e60ff */
[----:B------:R-:W-:Y:S01]  /*1c90*/  UMOV UR18, 0x0 ;  /* 0x0000000000127882 */ /* 0x000fe20000000000 */
[----:B------:R-:W-:-:S02]  /*1ca0*/  UMOV UR19, 0x10000000 ;  /* 0x1000000000137882 */ /* 0x000fc40000000000 */
[----:B------:R-:W-:Y:S01]  /*1cb0*/  UIADD3 UR8, UPT, UPT, UR8, 0x15600, URZ ;  /* 0x0001560008087890 */ /* 0x000fe2000fffe0ff */
[----:B------:R1:W-:Y:S01]  /*1cc0*/  UTMALDG.3D [UR32], [UR26], desc[UR18] ;  /* 0x000012201a0075b4 */ /* 0x0003e20008011000 */
[----:B------:R-:W-:Y:S01]  /*1cd0*/  UMOV UR12, UR36 ;  /* 0x00000024000c7c82 */ /* 0x000fe20008000000 */
[----:B------:R-:W-:Y:S01]  /*1ce0*/  UMOV UR9, UR33 ;  /* 0x0000002100097c82 */ /* 0x000fe20008000000 */
[----:B------:R-:W-:Y:S01]  /*1cf0*/  UMOV UR10, UR34 ;  /* 0x00000022000a7c82 */ /* 0x000fe20008000000 */
[----:B------:R-:W-:Y:S01]  /*1d00*/  UIADD3 UR16, UPT, UPT, UR16, 0x1, URZ ;  /* 0x0000000110107890 */ /* 0x000fe2000fffe0ff */
[----:B------:R-:W-:Y:S01]  /*1d10*/  UMOV UR24, UR5 ;  /* 0x0000000500187c82 */ /* 0x000fe20008000000 */
[----:B------:R-:W-:Y:S02]  /*1d20*/  UMOV UR17, UR6 ;  /* 0x0000000600117c82 */ /* 0x000fe40008000000 */
[----:B------:R1:W-:Y:S01]  /*1d30*/  UTMALDG.3D [UR8], [UR20], desc[UR18] ;  /* 0x00001208140075b4 */ /* 0x0003e20008011000 */
[----:B------:R-:W-:-:S09]  /*1d40*/  UISETP.NE.AND UP0, UPT, UR16, UR5, UPT ;  /* 0x000000051000728c */ /* 0x000fd2000bf05270 */
[----:B------:R-:W-:Y:S05]  /*1d50*/  BRA.U UP0, `(.L_x_26) ;  /* 0xfffffffd00607547 */ /* 0x000fea000b83ffff */
.L_x_21:
[----:B-1----:R-:W-:Y:S01]  /*1d60*/  ULEA UR8, UR6, UR4, 0x3 ;  /* 0x0000000406087291 */ /* 0x002fe2000f8e18ff */
[----:B------:R-:W-:Y:S01]  /*1d70*/  SHF.L.U32 R2, R15, 0x1f, RZ ;  /* 0x0000001f0f027819 */ /* 0x000fe200000006ff */
[----:B------:R-:W-:Y:S01]  /*1d80*/  @!P1 SYNCS.ARRIVE.TRANS64.A1T0 RZ, [UR4+0x248], RZ ;  /* 0x000248ffffff99a7 */ /* 0x000fe20008100004 */
[----:B------:R-:W-:-:S06]  /*1d90*/  UISETP.GT.AND UP0, UPT, UR15, UR14, UPT ;  /* 0x0000000e0f00728c */ /* 0x000fcc000bf04270 */
[----:B--2---:R1:W2:Y:S03]  /*1da0*/  SYNCS.PHASECHK.TRANS64.TRYWAIT P0, [UR8+0x110], R2 ;  /* 0x00011002ff0075a7 */ /* 0x0042a60008001108 */
[----:B------:R-:W-:Y:S05]  /*1db0*/  BRA.U !UP0, `(.L_x_27) ;  /* 0x0000000108ac7547 */ /* 0x000fea000b800000 */
[----:B------:R-:W-:Y:S01]  /*1dc0*/  UIADD3 UR21, UPT, UPT, UR7, UR24, URZ ;  /* 0x0000001807157290 */ /* 0x000fe2000fffe0ff */
[----:B------:R-:W-:-:S11]  /*1dd0*/  UMOV UR25, UR6 ;  /* 0x0000000600197c82 */ /* 0x000fd60008000000 */
.L_x_32:
[----:B-1----:R-:W-:Y:S01]  /*1de0*/  ULEA UR17, UR25, UR4, 0x3 ;  /* 0x0000000419117291 */ /* 0x002fe2000f8e18ff */
[----:B--2---:R-:W-:Y:S01]  /*1df0*/  @!P5 MOV R3, 0x1800 ;  /* 0x000018000003d802 */ /* 0x004fe20000000f00 */
[----:B--2---:R-:W-:Y:S10]  /*1e00*/  @P0 BRA `(.L_x_28) ;  /* 0x00000000000c0947 */ /* 0x004ff40003800000 */
[----:B------:R-:W-:-:S04]  /*1e10*/  SHF.L.U32 R5, R15, 0x1f, RZ ;  /* 0x0000001f0f057819 */ /* 0x000fc800000006ff */
[----:B------:R-:W2:Y:S02]  /*1e20*/  SYNCS.PHASECHK.TRANS64.TRYWAIT P0, [UR17+0x110], R5 ;  /* 0x00011005ff0075a7 */ /* 0x000ea40008001111 */
[----:B--2---:R-:W-:Y:S05]  /*1e30*/  @!P0 BRA `(.L_x_29) ;  /* 0x0000006400e48947 */ /* 0x004fea0003800000 */
.L_x_28:
[----:B------:R2:W-:Y:S01]  /*1e40*/  @!P5 SYNCS.ARRIVE.TRANS64 RZ, [UR17], R3 ;  /* 0x00000003ffffd9a7 */ /* 0x0005e20008000011 */
[----:B------:R-:W-:Y:S04]  /*1e50*/  BSSY.RECONVERGENT B0, `(.L_x_30) ;  /* 0x0000003000007945 */ /* 0x000fe80003800200 */
[----:B------:R-:W-:Y:S05]  /*1e60*/  @P4 BRA `(.L_x_31) ;  /* 0x0000000000044947 */ /* 0x000fea0003800000 */
[----:B------:R-:W-:Y:S05]  /*1e70*/  BPT.TRAP 0x1 ;  /* 0x000000040000795c */ /* 0x000fea0000300000 */
.L_x_31:
[----:B------:R-:W-:Y:S05]  /*1e80*/  BSYNC.RECONVERGENT B0 ;  /* 0x0000000000007941 */ /* 0x000fea0003800200 */
.L_x_30:
        /* <DEDUP_REMOVED lines=10> */
[----:B------:R-:W-:Y:S01]  /*1f30*/  UIADD3 UR16, UPT, UPT, UR16, 0x4600, URZ ;  /* 0x0000460010107890 */ /* 0x000fe2000fffe0ff */
[----:B-1----:R-:W-:Y:S01]  /*1f40*/  SHF.L.U32 R2, R15, 0x1f, RZ ;  /* 0x0000001f0f027819 */ /* 0x002fe200000006ff */
[----:B------:R-:W-:Y:S02]  /*1f50*/  UIADD3.X UR31, UPT, UPT, URZ, UR23, URZ, UP1, !UPT ;  /* 0x00000017ff1f7290 */ /* 0x000fe40008ffe4ff */
[----:B------:R-:W-:Y:S01]  /*1f60*/  UIADD3.X UR29, UPT, UPT, URZ, UR23, URZ, UP0, !UPT ;  /* 0x00000017ff1d7290 */ /* 0x000fe200087fe4ff */
[----:B------:R1:W1:Y:S01]  /*1f70*/  SYNCS.PHASECHK.TRANS64.TRYWAIT P0, [UR8+0x110], R2 ;  /* 0x00011002ff0075a7 */ /* 0x0002620008001108 */
[----:B------:R-:W-:Y:S01]  /*1f80*/  ULEA UR8, UR25, UR4, 0xc ;  /* 0x0000000419087291 */ /* 0x000fe2000f8e60ff */
[----:B------:R-:W-:Y:S01]  /*1f90*/  UMOV UR26, 0x0 ;  /* 0x00000000001a7882 */ /* 0x000fe20000000000 */
[----:B------:R-:W-:-:S02]  /*1fa0*/  UMOV UR27, 0x10000000 ;  /* 0x10000000001b7882 */ /* 0x000fc40000000000 */
[----:B------:R-:W-:Y:S01]  /*1fb0*/  UIADD3 UR8, UPT, UPT, UR8, 0x15600, URZ ;  /* 0x0001560008087890 */ /* 0x000fe2000fffe0ff */
[----:B------:R-:W-:Y:S01]  /*1fc0*/  UMOV UR19, UR35 ;  /* 0x0000002300137c82 */ /* 0x000fe20008000000 */
[----:B------:R-:W-:Y:S01]  /*1fd0*/  UMOV UR20, UR36 ;  /* 0x0000002400147c82 */ /* 0x000fe20008000000 */
[----:B------:R-:W-:Y:S01]  /*1fe0*/  UMOV UR12, UR36 ;  /* 0x00000024000c7c82 */ /* 0x000fe20008000000 */
[----:B------:R-:W-:Y:S01]  /*1ff0*/  UMOV UR9, UR17 ;  /* 0x0000001100097c82 */ /* 0x000fe20008000000 */
[----:B------:R-:W-:Y:S01]  /*2000*/  UMOV UR10, UR18 ;  /* 0x00000012000a7c82 */ /* 0x000fe20008000000 */
[----:B------:R1:W-:Y:S01]  /*2010*/  UTMALDG.3D [UR16], [UR30], desc[UR26] ;  /* 0x00001a101e0075b4 */ /* 0x0003e20008011000 */
[----:B------:R-:W-:Y:S01]  /*2020*/  UIADD3 UR24, UPT, UPT, UR24, 0x1, URZ ;  /* 0x0000000118187890 */ /* 0x000fe2000fffe0ff */
[----:B------:R-:W-:-:S03]  /*2030*/  UMOV UR25, UR6 ;  /* 0x0000000600197c82 */ /* 0x000fc60008000000 */
[----:B------:R-:W-:Y:S01]  /*2040*/  UISETP.NE.AND UP0, UPT, UR24, UR21, UPT ;  /* 0x000000151800728c */ /* 0x000fe2000bf05270 */
[----:B------:R1:W-:Y:S08]  /*2050*/  UTMALDG.3D [UR8], [UR28], desc[UR26] ;  /* 0x00001a081c0075b4 */ /* 0x0003f00008011000 */
[----:B------:R-:W-:Y:S05]  /*2060*/  BRA.U UP0, `(.L_x_32) ;  /* 0xfffffffd005c7547 */ /* 0x000fea000b83ffff */
.L_x_27:
[----:B-1----:R-:W-:Y:S01]  /*2070*/  LEA R2, R14, UR4, 0x3 ;  /* 0x000000040e027c11 */ /* 0x002fe2000f8e18ff */
[----:B------:R-:W-:Y:S01]  /*2080*/  NOP ;  /* 0x0000000000007918 */ /* 0x000fe20000000000 */
[----:B--2---:R-:W-:Y:S02]  /*2090*/  SHF.L.U32 R3, R12, 0x1f, RZ ;  /* 0x0000001f0c037819 */ /* 0x004fe400000006ff */
[----:B------:R-:W-:Y:S02]  /*20a0*/  LEA R4, R14, UR4, 0x4 ;  /* 0x000000040e047c11 */ /* 0x000fe4000f8e20ff */
[----:B------:R-:W1:Y:S02]  /*20b0*/  SYNCS.PHASECHK.TRANS64.TRYWAIT P0, [R2+URZ+0x250], R3 ;  /* 0x00025003020075a7 */ /* 0x000e6400080011ff */
[----:B-1----:R-:W-:Y:S05]  /*20c0*/  @!P0 BRA `(.L_x_33) ;  /* 0x0000006400588947 */ /* 0x002fea0003800000 */
.L_x_139:
[----:B------:R-:W2:Y:S01]  /*20d0*/  LDS.128 R4, [R4+0x2e0] ;  /* 0x0002e00004047984 */ /* 0x000ea20000000c00 */
[----:B---3--:R-:W-:Y:S01]  /*20e0*/  ISETP.GE.AND P0, PT, R40, 0x1, PT ;  /* 0x000000012800780c */ /* 0x008fe20003f06270 */
[----:B-1----:R-:W-:Y:S01]  /*20f0*/  VIADD R2, R2, 0x260 ;  /* 0x0000026002027836 */ /* 0x002fe20000000000 */
[----:B------:R-:W-:Y:S01]  /*2100*/  @!PT LDS RZ, [RZ] ;  /* 0x00000000fffff984 */ /* 0x000fe20000000800 */
[----:B------:R-:W-:Y:S01]  /*2110*/  @!PT LDS RZ, [RZ] ;  /* 0x00000000fffff984 */ /* 0x000fe20000000800 */
[----:B------:R-:W-:Y:S01]  /*2120*/  @!PT LDS RZ, [RZ] ;  /* 0x00000000fffff984 */ /* 0x000fe20000000800 */
[----:B------:R-:W-:Y:S01]  /*2130*/  @!PT LDS RZ, [RZ] ;  /* 0x00000000fffff984 */ /* 0x000fe20000000800 */
[----:B------:R1:W-:Y:S06]  /*2140*/  MEMBAR.ALL.CTA ;  /* 0x0000000000007992 */ /* 0x0003ec0000008000 */
[----:B-1----:R-:W1:Y:S01]  /*2150*/  FENCE.VIEW.ASYNC.S ;  /* 0x00000000000073c6 */ /* 0x002e620000000000 */
[----:B------:R-:W-:-:S04]  /*2160*/  PRMT R2, RZ, 0x654, R2 ;  /* 0x00000654ff027816 */ /* 0x000fc80000000002 */
[----:B-1----:R1:W-:Y:S01]  /*2170*/  SYNCS.ARRIVE.TRANS64.RED.A1T0 RZ, [R2+URZ], RZ ;  /* 0x000000ff02ff79a7 */ /* 0x0023e200081004ff */
[----:B--2---:R-:W-:-:S13]  /*2180*/  LOP3.LUT P2, RZ, R6, 0x1, RZ, 0xc0, !PT ;  /* 0x0000000106ff7812 */ /* 0x004fda000784c0ff */
[----:B------:R-:W-:Y:S01]  /*2190*/  @P2 SHF.R.U32.HI R3, RZ, 0x10, R5 ;  /* 0x00000010ff032819 */ /* 0x000fe20000011605 */
[----:B------:R-:W-:Y:S01]  /*21a0*/  VOTEU.ANY UP0, P2 ;  /* 0x0000000000ff7886 */ /* 0x000fe20001000100 */
[----:B------:R-:W-:Y:S02]  /*21b0*/  @P2 MOV R13, R4 ;  /* 0x00000004000d2202 */ /* 0x000fe40000000f00 */
[----:B------:R-:W-:Y:S02]  /*21c0*/  @P2 R2UR.BROADCAST UR8, R3 ;  /* 0x00000000030822ca */ /* 0x000fe400008e0000 */
[----:B------:R-:W-:-:S11]  /*21d0*/  @P2 LOP3.LUT R11, R5, 0xffff, RZ, 0xc0, !PT ;  /* 0x0000ffff050b2812 */ /* 0x000fd600078ec0ff */
[----:B------:R-:W-:Y:S01]  /*21e0*/  @UP0 UMOV UR36, UR8 ;  /* 0x0000000800240c82 */ /* 0x000fe20008000000 */
[----:B-1----:R-:W-:Y:S05]  /*21f0*/  @!P0 BRA `(.L_x_34) ;  /* 0x0000000000b88947 */ /* 0x002fea0003800000 */
[----:B------:R-:W4:Y:S01]  /*2200*/  LDC.64 R4, c[0x0][0xb18] ;  /* 0x0002c600ff047b82 */ /* 0x000f220000000a00 */
[----:B------:R-:W-:-:S07]  /*2210*/  ISETP.NE.AND P3, PT, R40, 0x1, PT ;  /* 0x000000012800780c */ /* 0x000fce0003f65270 */
[----:B------:R-:W1:Y:S08]  /*2220*/  LDC.64 R6, c[0x0][0xb10] ;  /* 0x0002c400ff067b82 */ /* 0x000e700000000a00 */
[----:B------:R-:W2:Y:S08]  /*2230*/  LDC R16, c[0x0][0xb20] ;  /* 0x0002c800ff107b82 */ /* 0x000eb00000000800 */
[----:B------:R-:W3:Y:S01]  /*2240*/  LDC R18, c[0x0][0xb0c] ;  /* 0x0002c300ff127b82 */ /* 0x000ee20000000800 */
[----:B----4-:R-:W-:Y:S01]  /*2250*/  IMAD.HI.U32 R17, R0, R5, RZ ;  /* 0x0000000500117227 */ /* 0x010fe200078e00ff */
[----:B------:R-:W-:-:S03]  /*2260*/  ISETP.NE.AND P0, PT, R4, 0x1, PT ;  /* 0x000000010400780c */ /* 0x000fc60003f05270 */
[----:B------:R-:W-:-:S03]  /*2270*/  IMAD.HI.U32 R5, R11, R5, RZ ;  /* 0x000000050b057227 */ /* 0x000fc600078e00ff */
[----:B------:R-:W4:Y:S01]  /*2280*/  LDC.64 R2, c[0x0][0xb28] ;  /* 0x0002ca00ff027b82 */ /* 0x000f220000000a00 */
[----:B-1----:R-:W-:-:S04]  /*2290*/  IMAD.HI.U32 R20, R9, R6, RZ ;  /* 0x0000000609147227 */ /* 0x002fc800078e00ff */
[----:B------:R-:W-:Y:S01]  /*22a0*/  IMAD.HI.U32 R22, R13, R6, RZ ;  /* 0x000000060d167227 */ /* 0x000fe200078e00ff */
[----:B------:R-:W-:Y:S02]  /*22b0*/  SHF.R.U32.HI R20, RZ, R7, R20 ;  /* 0x00000007ff147219 */ /* 0x000fe40000011614 */
[-C--:B--2---:R-:W-:Y:S02]  /*22c0*/  SHF.R.U32.HI R17, RZ, R16.reuse, R17 ;  /* 0x00000010ff117219 */ /* 0x084fe40000011611 */
[----:B------:R-:W-:Y:S02]  /*22d0*/  SHF.R.U32.HI R16, RZ, R16, R5 ;  /* 0x00000010ff107219 */ /* 0x000fe40000011605 */
[----:B------:R-:W-:Y:S02]  /*22e0*/  SEL R17, R0, R17, !P0 ;  /* 0x0000001100117207 */ /* 0x000fe40004000000 */
[----:B------:R-:W-:Y:S02]  /*22f0*/  SHF.R.U32.HI R22, RZ, R7, R22 ;  /* 0x00000007ff167219 */ /* 0x000fe40000011616 */
[----:B---3--:R-:W-:-:S02]  /*2300*/  ISETP.NE.AND P1, PT, R18, 0x1, PT ;  /* 0x000000011200780c */ /* 0x008fc40003f25270 */
[----:B------:R-:W-:Y:S02]  /*2310*/  SEL R5, R11, R16, !P0 ;  /* 0x000000100b057207 */ /* 0x000fe40004000000 */
[----:B------:R-:W-:Y:S02]  /*2320*/  SEL R19, R9, R20, !P1 ;  /* 0x0000001409137207 */ /* 0x000fe40004800000 */
[----:B------:R-:W-:Y:S01]  /*2330*/  SEL R7, R13, R22, !P1 ;  /* 0x000000160d077207 */ /* 0x000fe20004800000 */
[----:B----4-:R-:W-:-:S04]  /*2340*/  IMAD.HI.U32 R20, R17, R2, RZ ;  /* 0x0000000211147227 */ /* 0x010fc800078e00ff */
[----:B------:R-:W-:Y:S01]  /*2350*/  IMAD.HI.U32 R6, R19, R2, RZ ;  /* 0x0000000213067227 */ /* 0x000fe200078e00ff */
[----:B------:R-:W-:-:S04]  /*2360*/  @P3 SHF.R.U32.HI R17, RZ, R3, R20 ;  /* 0x00000003ff113219 */ /* 0x000fc80000011614 */
        /* <DEDUP_REMOVED lines=8> */
[----:B------:R-:W-:-:S04]  /*23f0*/  @!P0 IMAD.HI.U32 R16, R7, R2, RZ ;  /* 0x0000000207108227 */ /* 0x000fc800078e00ff */
[----:B------:R-:W-:Y:S01]  /*2400*/  IMAD.MOV R2, RZ, RZ, -R6 ;  /* 0x000000ffff027224 */ /* 0x000fe200078e0a06 */
[----:B------:R-:W-:-:S03]  /*2410*/  @!P0 SHF.R.U32.HI R16, RZ, R3, R16 ;  /* 0x00000003ff108219 */ /* 0x000fc60000011610 */
[----:B------:R-:W-:Y:S01]  /*2420*/  IMAD R2, R40, R2, R5 ;  /* 0x0000000228027224 */ /* 0x000fe200078e0205 */
[----:B------:R-:W-:Y:S02]  /*2430*/  @!P0 SEL R3, R7, R16, !P3 ;  /* 0x0000001007038207 */ /* 0x000fe40005800000 */
[----:B------:R-:W-:-:S03]  /*2440*/  IADD3 R16, PT, PT, -R5, RZ, RZ ;  /* 0x000000ff05107210 */ /* 0x000fc60007ffe1ff */
[--C-:B------:R-:W-:Y:S02]  /*2450*/  @!P0 IMAD.IADD R6, R6, 0x1, -R3.reuse ;  /* 0x0000000106068824 */ /* 0x100fe400078e0a03 */
[----:B------:R-:W-:Y:S01]  /*2460*/  @!P0 IMAD R3, R2, R19, R3 ;  /* 0x0000001302038224 */ /* 0x000fe200078e0203 */
[----:B------:R-:W-:Y:S01]  /*2470*/  IADD3 R2, PT, PT, -R7, RZ, RZ ;  /* 0x000000ff07027210 */ /* 0x000fe20007ffe1ff */
[----:B------:R-:W-:Y:S02]  /*2480*/  @!P0 IMAD R5, R40, R6, R7 ;  /* 0x0000000628058224 */ /* 0x000fe400078e0207 */
[----:B------:R-:W-:Y:S02]  /*2490*/  IMAD R11, R4, R16, R11 ;  /* 0x00000010040b7224 */ /* 0x000fe400078e020b */
[----:B------:R-:W-:Y:S02]  /*24a0*/  @!P0 IMAD.MOV.U32 R7, RZ, RZ, R3 ;  /* 0x000000ffff078224 */ /* 0x000fe400078e0003 */
[----:B------:R-:W-:-:S02]  /*24b0*/  IMAD R2, R18, R2, R13 ;  /* 0x0000000212027224 */ /* 0x000fc400078e020d */
[----:B------:R-:W-:Y:S02]  /*24c0*/  IMAD R11, R5, R4, R11 ;  /* 0x00000004050b7224 */ /* 0x000fe400078e020b */
[----:B------:R-:W-:Y:S02]  /*24d0*/  IMAD R13, R7, R18, R2 ;  /* 0x00000012070d7224 */ /* 0x000fe400078e0202 */
.L_x_34:
[----:B------:R-:W1:Y:S02]  /*24e0*/  LDCU UR8, c[0x0][0xb30] ;  /* 0x00016600ff0877ac */ /* 0x000e640008000800 */
[----:B-1----:R-:W-:-:S09]  /*24f0*/  UISETP.NE.AND UP0, UPT, UR8, 0x1, UPT ;  /* 0x000000010800788c */ /* 0x002fd2000bf05270 */
[----:B------:R-:W-:Y:S05]  /*2500*/  BRA.U UP0, `(.L_x_35) ;  /* 0x0000000100407547 */ /* 0x000fea000b800000 */
[----:B------:R-:W1:Y:S08]  /*2510*/  LDC.64 R4, c[0x0][0xb10] ;  /* 0x0002c400ff047b82 */ /* 0x000e700000000a00 */
[----:B------:R-:W2:Y:S08]  /*2520*/  LDC.64 R2, c[0x0][0xb18] ;  /* 0x0002c600ff027b82 */ /* 0x000eb00000000a00 */
[----:B------:R-:W3:Y:S08]  /*2530*/  LDC R6, c[0x0][0xb20] ;  /* 0x0002c800ff067b82 */ /* 0x000ef00000000800 */
[----:B------:R-:W4:Y:S01]  /*2540*/  LDC R16, c[0x0][0xb0c] ;  /* 0x0002c300ff107b82 */ /* 0x000f220000000800 */
[----:B-1----:R-:W-:-:S05]  /*2550*/  IMAD.HI.U32 R4, R13, R4, RZ ;  /* 0x000000040d047227 */ /* 0x002fca00078e00ff */
[----:B------:R-:W-:Y:S01]  /*2560*/  SHF.R.U32.HI R4, RZ, R5, R4 ;  /* 0x00000005ff047219 */ /* 0x000fe20000011604 */
[----:B--2---:R-:W-:Y:S01]  /*2570*/  IMAD.HI.U32 R3, R11, R3, RZ ;  /* 0x000000030b037227 */ /* 0x004fe200078e00ff */
[----:B------:R-:W-:-:S04]  /*2580*/  ISETP.NE.AND P0, PT, R2, 0x1, PT ;  /* 0x000000010200780c */ /* 0x000fc80003f05270 */
[----:B---3--:R-:W-:-:S04]  /*2590*/  SHF.R.U32.HI R6, RZ, R6, R3 ;  /* 0x00000006ff067219 */ /* 0x008fc80000011603 */
[----:B------:R-:W-:Y:S02]  /*25a0*/  SEL R3, R11, R6, !P0 ;  /* 0x000000060b037207 */ /* 0x000fe40004000000 */
[----:B----4-:R-:W-:-:S04]  /*25b0*/  ISETP.NE.AND P1, PT, R16, 0x1, PT ;  /* 0x000000011000780c */ /* 0x010fc80003f25270 */
[----:B------:R-:W-:-:S05]  /*25c0*/  SEL R4, R13, R4, !P1 ;  /* 0x000000040d047207 */ /* 0x000fca0004800000 */
[----:B------:R-:W-:Y:S02]  /*25d0*/  IMAD.IADD R5, R3, 0x1, -R4 ;  /* 0x0000000103057824 */ /* 0x000fe400078e0a04 */
[----:B------:R-:W-:Y:S02]  /*25e0*/  IMAD.IADD R3, R4, 0x1, -R3 ;  /* 0x0000000104037824 */ /* 0x000fe400078e0a03 */
[----:B------:R-:W-:Y:S02]  /*25f0*/  IMAD R13, R5, R16, R13 ;  /* 0x00000010050d7224 */ /* 0x000fe400078e020d */
[----:B------:R-:W-:-:S07]  /*2600*/  IMAD R11, R3, R2, R11 ;  /* 0x00000002030b7224 */ /* 0x000fce00078e020b */
.L_x_35:
[----:B------:R-:W-:Y:S01]  /*2610*/  VIADD R14, R14, 0x1 ;  /* 0x000000010e0e7836 */ /* 0x000fe20000000000 */
[----:B------:R-:W-:Y:S01]  /*2620*/  PLOP3.LUT P1, PT, PT, PT, PT, 0x80, 0x8 ;  /* 0x000000000008781c */ /* 0x000fe20003f2f070 */
[----:B------:R-:W-:Y:S02]  /*2630*/  IMAD.IADD R21, R13, 0x1, R96 ;  /* 0x000000010d157824 */ /* 0x000fe400078e0260 */
[----:B------:R-:W-:Y:S01]  /*2640*/  IMAD.IADD R20, R11, 0x1, R94 ;  /* 0x000000010b147824 */ /* 0x000fe200078e025e */
[----:B------:R-:W-:-:S04]  /*2650*/  ISETP.NE.AND P0, PT, R14, 0x2, PT ;  /* 0x000000020e00780c */ /* 0x000fc80003f05270 */
[----:B------:R-:W-:Y:S02]  /*2660*/  SEL R3, RZ, 0x1, P0 ;  /* 0x00000001ff037807 */ /* 0x000fe40000000000 */
[----:B------:R-:W-:Y:S02]  /*2670*/  SEL R14, R14, RZ, P0 ;  /* 0x000000ff0e0e7207 */ /* 0x000fe40000000000 */
[----:B------:R-:W-:Y:S01]  /*2680*/  LOP3.LUT R12, R12, R3, RZ, 0x3c, !PT ;  /* 0x000000030c0c7212 */ /* 0x000fe200078e3cff */
[----:B------:R-:W-:Y:S06]  /*2690*/  @P2 BRA `(.L_x_36) ;  /* 0xfffffff000982947 */ /* 0x000fec000383ffff */
[----:B------:R-:W-:Y:S01]  /*26a0*/  UIADD3 UR4, UPT, UPT, UR4, 0x110, URZ ;  /* 0x0000011004047890 */ /* 0x000fe2000fffe0ff */
[----:B------:R-:W-:-:S03]  /*26b0*/  SHF.L.U32 R3, R15, 0x1f, RZ ;  /* 0x0000001f0f037819 */ /* 0x000fc600000006ff */
[----:B------:R-:W-:-:S09]  /*26c0*/  ULEA UR5, UR6, UR4, 0x3 ;  /* 0x0000000406057291 */ /* 0x000fd2000f8e18ff */
[----:B------:R-:W1:Y:S02]  /*26d0*/  SYNCS.PHASECHK.TRANS64.TRYWAIT P0, [UR5], R3 ;  /* 0x00000003ff0075a7 */ /* 0x000e640008001105 */
[----:B-1----:R-:W-:Y:S05]  /*26e0*/  @!P0 BRA `(.L_x_37) ;  /* 0x0000005c00e48947 */ /* 0x002fea0003800000 */
.L_x_141:
[----:B------:R-:W-:-:S04]  /*26f0*/  UIADD3 UR6, UPT, UPT, UR6, 0x1, URZ ;  /* 0x0000000106067890 */ /* 0x000fc8000fffe0ff */
[----:B------:R-:W-:-:S04]  /*2700*/  UISETP.NE.AND UP0, UPT, UR6, 0x22, UPT ;  /* 0x000000220600788c */ /* 0x000fc8000bf05270 */
[----:B------:R-:W-:Y:S02]  /*2710*/  USEL UR7, URZ, 0x1, UP0 ;  /* 0x00000001ff077887 */ /* 0x000fe40008000000 */
[----:B------:R-:W-:-:S04]  /*2720*/  USEL UR6, UR6, URZ, UP0 ;  /* 0x000000ff06067287 */ /* 0x000fc80008000000 */
[----:B------:R-:W-:Y:S01]  /*2730*/  ULEA UR5, UR6, UR4, 0x3 ;  /* 0x0000000406057291 */ /* 0x000fe2000f8e18ff */
[----:B------:R-:W-:-:S04]  /*2740*/  LOP3.LUT R2, R15, UR7, RZ, 0x3c, !PT ;  /* 0x000000070f027c12 */ /* 0x000fc8000f8e3cff */
[----:B-1----:R-:W-:-:S04]  /*2750*/  SHF.L.U32 R3, R2, 0x1f, RZ ;  /* 0x0000001f02037819 */ /* 0x002fc800000006ff */
[----:B------:R-:W1:Y:S02]  /*2760*/  SYNCS.PHASECHK.TRANS64.TRYWAIT P0, [UR5], R3 ;  /* 0x00000003ff0075a7 */ /* 0x000e640008001105 */
[----:B-1----:R-:W-:Y:S05]  /*2770*/  @!P0 BRA `(.L_x_38) ;  /* 0x0000005c00d88947 */ /* 0x002fea0003800000 */
.L_x_143:
        /* <DEDUP_REMOVED lines=9> */
.L_x_145:
        /* <DEDUP_REMOVED lines=9> */
.L_x_147:
        /* <DEDUP_REMOVED lines=9> */
.L_x_149:
        /* <DEDUP_REMOVED lines=9> */
.L_x_151:
        /* <DEDUP_REMOVED lines=9> */
.L_x_153:
        /* <DEDUP_REMOVED lines=9> */
.L_x_155:
        /* <DEDUP_REMOVED lines=9> */
.L_x_157:
        /* <DEDUP_REMOVED lines=9> */
.L_x_159:
        /* <DEDUP_REMOVED lines=9> */
.L_x_161:
        /* <DEDUP_REMOVED lines=9> */
.L_x_163:
        /* <DEDUP_REMOVED lines=9> */
.L_x_165:
        /* <DEDUP_REMOVED lines=9> */
.L_x_167:
        /* <DEDUP_REMOVED lines=9> */
.L_x_169:
        /* <DEDUP_REMOVED lines=9> */
.L_x_171:
        /* <DEDUP_REMOVED lines=9> */
.L_x_173:
        /* <DEDUP_REMOVED lines=9> */
.L_x_175:
        /* <DEDUP_REMOVED lines=9> */
.L_x_177:
        /* <DEDUP_REMOVED lines=9> */
.L_x_179:
        /* <DEDUP_REMOVED lines=9> */
.L_x_181:
        /* <DEDUP_REMOVED lines=9> */
.L_x_183:
        /* <DEDUP_REMOVED lines=9> */
.L_x_185:
        /* <DEDUP_REMOVED lines=9> */
.L_x_187:
        /* <DEDUP_REMOVED lines=9> */
.L_x_189:
        /* <DEDUP_REMOVED lines=9> */
.L_x_191:
        /* <DEDUP_REMOVED lines=9> */
.L_x_193:
        /* <DEDUP_REMOVED lines=9> */
.L_x_195:
        /* <DEDUP_REMOVED lines=9> */
.L_x_197:
        /* <DEDUP_REMOVED lines=9> */
.L_x_199:
        /* <DEDUP_REMOVED lines=9> */
.L_x_201:
        /* <DEDUP_REMOVED lines=9> */
.L_x_203:
        /* <DEDUP_REMOVED lines=9> */
.L_x_205:
[----:B------:R-:W-:-:S04]  /*38f0*/  UIADD3 UR6, UPT, UPT, UR6, 0x1, URZ ;  /* 0x0000000106067890 */ /* 0x000fc8000fffe0ff */
[----:B------:R-:W-:-:S04]  /*3900*/  UISETP.NE.AND UP0, UPT, UR6, 0x22, UPT ;  /* 0x000000220600788c */ /* 0x000fc8000bf05270 */
[----:B------:R-:W-:Y:S02]  /*3910*/  USEL UR5, URZ, 0x1, UP0 ;  /* 0x00000001ff057887 */ /* 0x000fe40008000000 */
[----:B------:R-:W-:-:S04]  /*3920*/  USEL UR6, UR6, URZ, UP0 ;  /* 0x000000ff06067287 */ /* 0x000fc80008000000 */
[----:B------:R-:W-:Y:S01]  /*3930*/  ULEA UR6, UR6, UR4, 0x3 ;  /* 0x0000000406067291 */ /* 0x000fe2000f8e18ff */
[----:B-1----:R-:W-:-:S04]  /*3940*/  LOP3.LUT R3, R2, UR5, RZ, 0x3c, !PT ;  /* 0x0000000502037c12 */ /* 0x002fc8000f8e3cff */
[----:B------:R-:W-:Y:S01]  /*3950*/  SHF.L.U32 R3, R3, 0x1f, RZ ;  /* 0x0000001f03037819 */ /* 0x000fe200000006ff */
[----:B----4-:R-:W-:-:S07]  /*3960*/  IMAD.U32 R0, RZ, RZ, UR6 ;  /* 0x00000006ff007e24 */ /* 0x010fce000f8e00ff */
.L_x_70:
[----:B-1----:R1:W2:Y:S02]  /*3970*/  SYNCS.PHASECHK.TRANS64.TRYWAIT P0, [R0+URZ], R3 ;  /* 0x00000003000075a7 */ /* 0x0022a400080011ff */
[----:B--2---:R-:W-:Y:S05]  /*3980*/  @!P0 NANOSLEEP.SYNCS 0x989680 ;  /* 0x009896800000895d */ /* 0x004fea0003900000 */
[----:B------:R-:W2:Y:S02]  /*3990*/  @!P0 SYNCS.PHASECHK.TRANS64 P0, [R0+URZ], R3 ;  /* 0x00000003000085a7 */ /* 0x000ea400080010ff */
[----:B--2---:R-:W-:Y:S05]  /*39a0*/  @P0 EXIT ;  /* 0x000000000000094d */ /* 0x004fea0003800000 */
[----:B------:R-:W-:Y:S05]  /*39b0*/  BRA `(.L_x_70) ;  /* 0xfffffffc00ec7947 */ /* 0x000fea000383ffff */
.L_x_18:
[----:B------:R-:W-:-:S04]  /*39c0*/  UISETP.NE.AND UP1, UPT, UR37, URZ, UPT ;  /* 0x000000ff2500728c */ /* 0x000fc8000bf25270 */
[----:B------:R-:W-:-:S09]  /*39d0*/  UISETP.NE.OR UP1, UPT, UR8, 0x1, UP1 ;  /* 0x000000010800788c */ /* 0x000fd20008f25670 */
[----:B------:R-:W-:Y:S05]  /*39e0*/  BRA.U UP1, `(.L_x_71) ;  /* 0x0000000501487547 */ /* 0x000fea000b800000 */
[----:B------:R-:W-:Y:S01]  /*39f0*/  ISETP.NE.AND P2, PT, R2, RZ, PT ;  /* 0x000000ff0200720c */ /* 0x000fe20003f45270 */
[----:B------:R-:W-:Y:S01]  /*3a00*/  IMAD.MOV.U32 R12, RZ, RZ, 0x1 ;  /* 0x00000001ff0c7424 */ /* 0x000fe200078e00ff */
[----:B------:R-:W-:Y:S02]  /*3a10*/  CS2R R10, SRZ ;  /* 0x00000000000a7805 */ /* 0x000fe4000001ff00 */
[----:B------:R-:W-:Y:S01]  /*3a20*/  CS2R R8, SRZ ;  /* 0x0000000000087805 */ /* 0x000fe2000001ff00 */
[----:B------:R-:W-:Y:S01]  /*3a30*/  UMOV UR4, 0x400 ;  /* 0x0000040000047882 */ /* 0x000fe20000000000 */
[----:B------:R-:W-:Y:S01]  /*3a40*/  UMOV UR6, URZ ;  /* 0x000000ff00067c82 */ /* 0x000fe20008000000 */
[----:B------:R-:W-:-:S12]  /*3a50*/  ULEA UR37, UR37, UR4, 0x18 ;  /* 0x0000000425257291 */ /* 0x000fd8000f8ec0ff */
.L_x_75:
[----:B------:R-:W-:Y:S02]  /*3a60*/  LEA R0, R8, UR37, 0x3 ;  /* 0x0000002508007c11 */ /* 0x000fe4000f8e18ff */
[----:B------:R-:W-:-:S03]  /*3a70*/  SHF.L.U32 R5, R9, 0x1f, RZ ;  /* 0x0000001f09057819 */ /* 0x000fc600000006ff */
[----:B------:R-:W-:Y:S01]  /*3a80*/  VIADD R4, R0, 0x2c0 ;  /* 0x000002c000047836 */ /* 0x000fe20000000000 */
[----:B------:R-:W1:Y:S02]  /*3a90*/  SYNCS.PHASECHK.TRANS64.TRYWAIT P0, [R0+URZ+0x2b0], R5 ;  /* 0x0002b005000075a7 */ /* 0x000e6400080011ff */
[----:B-1----:R-:W-:Y:S05]  /*3aa0*/  @!P0 BRA `(.L_x_72) ;  /* 0x00000058000c8947 */ /* 0x002fea0003800000 */
.L_x_206:
[----:B------:R-:W-:Y:S01]  /*3ab0*/  ULEA UR5, UR6, UR37, 0x3 ;  /* 0x0000002506057291 */ /* 0x000fe2000f8e18ff */
[----:B------:R-:W-:Y:S02]  /*3ac0*/  PRMT R4, RZ, 0x654, R4 ;  /* 0x00000654ff047816 */ /* 0x000fe40000000004 */
[----:B-1----:R-:W-:Y:S01]  /*3ad0*/  SHF.L.U32 R5, R12, 0x1f, RZ ;  /* 0x0000001f0c057819 */ /* 0x002fe200000006ff */
[----:B------:R-:W-:Y:S01]  /*3ae0*/  UIADD3 UR4, UPT, UPT, UR5, 0x250, URZ ;  /* 0x0000025005047890 */ /* 0x000fe2000fffe0ff */
[----:B------:R1:W-:Y:S05]  /*3af0*/  SYNCS.ARRIVE.TRANS64.RED.A1T0 RZ, [R4+URZ], RZ ;  /* 0x000000ff04ff79a7 */ /* 0x0003ea00081004ff */
[----:B------:R-:W-:Y:S01]  /*3b00*/  IMAD.U32 R7, RZ, RZ, UR4 ;  /* 0x00000004ff077e24 */ /* 0x000fe2000f8e00ff */
[----:B------:R-:W2:Y:S04]  /*3b10*/  SYNCS.PHASECHK.TRANS64.TRYWAIT P0, [UR5+0x260], R5 ;  /* 0x00026005ff0075a7 */ /* 0x000ea80008001105 */
[----:B------:R-:W-:Y:S01]  /*3b20*/  PRMT R6, R2, 0x654, R7 ;  /* 0x0000065402067816 */ /* 0x000fe20000000007 */
[----:B-1----:R-:W-:Y:S01]  /*3b30*/  @!P2 IMAD.MOV.U32 R4, RZ, RZ, 0x10 ;  /* 0x00000010ff04a424 */ /* 0x002fe200078e00ff */
[----:B--2---:R-:W-:Y:S06]  /*3b40*/  @!P0 BRA `(.L_x_73) ;  /* 0x0000005400f88947 */ /* 0x004fec0003800000 */
.L_x_208:
[----:B------:R-:W-:Y:S01]  /*3b50*/  ULEA UR4, UR6, UR37, 0x4 ;  /* 0x0000002506047291 */ /* 0x000fe2000f8e20ff */
[----:B------:R-:W-:Y:S01]  /*3b60*/  SEL R3, R6, R3, !P2 ;  /* 0x0000000306037207 */ /* 0x000fe20005000000 */
[----:B------:R-:W-:Y:S01]  /*3b70*/  UIADD3 UR5, UPT, UPT, UR5, 0x250, URZ ;  /* 0x0000025005057890 */ /* 0x000fe2000fffe0ff */
[----:B-1----:R-:W-:Y:S01]  /*3b80*/  LEA R0, R11, UR37, 0x3 ;  /* 0x000000250b007c11 */ /* 0x002fe2000f8e18ff */
[----:B------:R-:W-:Y:S01]  /*3b90*/  UIADD3 UR4, UPT, UPT, UR4, 0x2e0, URZ ;  /* 0x000002e004047890 */ /* 0x000fe2000fffe0ff */
[----:B------:R-:W-:Y:S01]  /*3ba0*/  SHF.L.U32 R5, R10, 0x1f, RZ ;  /* 0x0000001f0a057819 */ /* 0x000fe200000006ff */
[----:B------:R1:W-:Y:S01]  /*3bb0*/  @!P2 SYNCS.ARRIVE.TRANS64.RED RZ, [R3+URZ], R4 ;  /* 0x0000000403ffa9a7 */ /* 0x0003e200080004ff */
[----:B------:R-:W-:Y:S01]  /*3bc0*/  UIADD3 UR6, UPT, UPT, UR6, 0x1, URZ ;  /* 0x0000000106067890 */ /* 0x000fe2000fffe0ff */
[----:B------:R-:W-:-:S03]  /*3bd0*/  VIADD R8, R8, 0x1 ;  /* 0x0000000108087836 */ /* 0x000fc60000000000 */
[----:B------:R-:W-:Y:S02]  /*3be0*/  UISETP.NE.AND UP0, UPT, UR6, 0x2, UPT ;  /* 0x000000020600788c */ /* 0x000fe4000bf05270 */
[----:B------:R-:W-:Y:S06]  /*3bf0*/  UGETNEXTWORKID.BROADCAST [UR4], [UR5] ;  /* 0x00000000040073ca */ /* 0x000fec0008000100 */
[----:B------:R-:W-:Y:S01]  /*3c00*/  USEL UR4, URZ, 0x1, UP0 ;  /* 0x00000001ff047887 */ /* 0x000fe20008000000 */
[----:B------:R-:W-:Y:S01]  /*3c10*/  ISETP.NE.AND P0, PT, R8, 0x2, PT ;  /* 0x000000020800780c */ /* 0x000fe20003f05270 */
[----:B------:R-:W-:Y:S01]  /*3c20*/  USEL UR6, UR6, URZ, UP0 ;  /* 0x000000ff06067287 */ /* 0x000fe20008000000 */
[----:B------:R-:W2:Y:S03]  /*3c30*/  SYNCS.PHASECHK.TRANS64.TRYWAIT P1, [R0+URZ+0x250], R5 ;  /* 0x00025005000075a7 */ /* 0x000ea600080211ff */
[----:B------:R-:W-:Y:S01]  /*3c40*/  LOP3.LUT R12, R12, UR4, RZ, 0x3c, !PT ;  /* 0x000000040c0c7c12 */ /* 0x000fe2000f8e3cff */
[----:B-12---:R-:W-:Y:S07]  /*3c50*/  @!P1 BRA `(.L_x_74) ;  /* 0x0000005400cc9947 */ /* 0x006fee0003800000 */
.L_x_209:
[C---:B------:R-:W-:Y:S01]  /*3c60*/  LEA R4, R11.reuse, UR37, 0x4 ;  /* 0x000000250b047c11 */ /* 0x040fe2000f8e20ff */
[----:B-1----:R-:W-:Y:S01]  /*3c70*/  VIADD R0, R0, 0x260 ;  /* 0x0000026000007836 */ /* 0x002fe20000000000 */
[----:B------:R-:W-:Y:S01]  /*3c80*/  SEL R8, R8, RZ, P0 ;  /* 0x000000ff08087207 */ /* 0x000fe20000000000 */
[----:B------:R-:W-:-:S03]  /*3c90*/  VIADD R11, R11, 0x1 ;  /* 0x000000010b0b7836 */ /* 0x000fc60000000000 */
[----:B------:R-:W1:Y:S01]  /*3ca0*/  LDS.128 R4, [R4+0x2e0] ;  /* 0x0002e00004047984 */ /* 0x000e620000000c00 */
[----:B------:R-:W-:Y:S02]  /*3cb0*/  PRMT R0, RZ, 0x654, R0 ;  /* 0x00000654ff007816 */ /* 0x000fe40000000000 */
[C---:B------:R-:W-:Y:S01]  /*3cc0*/  ISETP.NE.AND P1, PT, R11.reuse, 0x2, PT ;  /* 0x000000020b00780c */ /* 0x040fe20003f25270 */
[----:B------:R-:W-:Y:S01]  /*3cd0*/  @!PT LDS RZ, [RZ] ;  /* 0x00000000fffff984 */ /* 0x000fe20000000800 */
[----:B------:R-:W-:Y:S01]  /*3ce0*/  @!PT LDS RZ, [RZ] ;  /* 0x00000000fffff984 */ /* 0x000fe20000000800 */
[----:B------:R-:W-:Y:S01]  /*3cf0*/  @!PT LDS RZ, [RZ] ;  /* 0x00000000fffff984 */ /* 0x000fe20000000800 */
[----:B------:R-:W-:Y:S01]  /*3d00*/  @!PT LDS RZ, [RZ] ;  /* 0x00000000fffff984 */ /* 0x000fe20000000800 */
[----:B------:R2:W-:Y:S06]  /*3d10*/  MEMBAR.ALL.CTA ;  /* 0x0000000000007992 */ /* 0x0005ec0000008000 */
[----:B--2---:R-:W2:Y:S01]  /*3d20*/  FENCE.VIEW.ASYNC.S ;  /* 0x00000000000073c6 */ /* 0x004ea20000000000 */
[----:B------:R-:W-:Y:S01]  /*3d30*/  SEL R11, R11, RZ, P1 ;  /* 0x000000ff0b0b7207 */ /* 0x000fe20000800000 */
[----:B--2---:R2:W-:Y:S01]  /*3d40*/  SYNCS.ARRIVE.TRANS64.RED.A1T0 RZ, [R0+URZ], RZ ;  /* 0x000000ff00ff79a7 */ /* 0x0045e200081004ff */
[----:B-1----:R-:W-:-:S02]  /*3d50*/  LOP3.LUT P3, RZ, R6, 0x1, RZ, 0xc0, !PT ;  /* 0x0000000106ff7812 */ /* 0x002fc4000786c0ff */
[----:B------:R-:W-:-:S04]  /*3d60*/  SEL R5, RZ, 0x1, P1 ;  /* 0x00000001ff057807 */ /* 0x000fc80000800000 */
[----:B------:R-:W-:Y:S02]  /*3d70*/  LOP3.LUT R10, R10, R5, RZ, 0x3c, !PT ;  /* 0x000000050a0a7212 */ /* 0x000fe400078e3cff */
[----:B--2---:R-:W-:-:S04]  /*3d80*/  SEL R0, RZ, 0x1, P0 ;  /* 0x00000001ff007807 */ /* 0x004fc80000000000 */
[----:B------:R-:W-:Y:S01]  /*3d90*/  LOP3.LUT R9, R9, R0, RZ, 0x3c, !PT ;  /* 0x0000000009097212 */ /* 0x000fe200078e3cff */
[----:B------:R-:W-:Y:S06]  /*3da0*/  @P3 BRA `(.L_x_75) ;  /* 0xfffffffc002c3947 */ /* 0x000fec000383ffff */
[----:B------:R-:W-:Y:S01]  /*3db0*/  ULEA UR5, UR6, UR37, 0x3 ;  /* 0x0000002506057291 */ /* 0x000fe2000f8e18ff */
[----:B------:R-:W-:-:S08]  /*3dc0*/  SHF.L.U32 R3, R12, 0x1f, RZ ;  /* 0x0000001f0c037819 */ /* 0x000fd000000006ff */
[----:B------:R-:W1:Y:S02]  /*3dd0*/  SYNCS.PHASECHK.TRANS64 P0, [UR5+0x260], R3 ;  /* 0x00026003ff0075a7 */ /* 0x000e640008001005 */
[----:B-1----:R-:W-:Y:S05]  /*3de0*/  @P0 BRA `(.L_x_76) ;  /* 0x0000000000080947 */ /* 0x002fea0003800000 */
[----:B------:R-:W1:Y:S02]  /*3df0*/  SYNCS.PHASECHK.TRANS64.TRYWAIT P0, [UR5+0x260], R3 ;  /* 0x00026003ff0075a7 */ /* 0x000e640008001105 */
[----:B-1----:R-:W-:Y:S05]  /*3e00*/  @!P0 BRA `(.L_x_77) ;  /* 0x0000005400748947 */ /* 0x002fea0003800000 */
.L_x_76:
[----:B------:R-:W-:-:S04]  /*3e10*/  UIADD3 UR4, UPT, UPT, UR6, 0x1, URZ ;  /* 0x0000000106047890 */ /* 0x000fc8000fffe0ff */
[----:B------:R-:W-:-:S04]  /*3e20*/  UISETP.NE.AND UP0, UPT, UR4, 0x2, UPT ;  /* 0x000000020400788c */ /* 0x000fc8000bf05270 */
[----:B------:R-:W-:Y:S02]  /*3e30*/  USEL UR7, URZ, 0x1, UP0 ;  /* 0x00000001ff077887 */ /* 0x000fe40008000000 */
[----:B------:R-:W-:-:S04]  /*3e40*/  USEL UR4, UR4, URZ, UP0 ;  /* 0x000000ff04047287 */ /* 0x000fc80008000000 */
[----:B------:R-:W-:Y:S01]  /*3e50*/  ULEA UR4, UR4, UR37, 0x3 ;  /* 0x0000002504047291 */ /* 0x000fe2000f8e18ff */
[----:B-1----:R-:W-:-:S04]  /*3e60*/  LOP3.LUT R3, R12, UR7, RZ, 0x3c, !PT ;  /* 0x000000070c037c12 */ /* 0x002fc8000f8e3cff */
[----:B------:R-:W-:-:S04]  /*3e70*/  SHF.L.U32 R0, R3, 0x1f, RZ ;  /* 0x0000001f03007819 */ /* 0x000fc800000006ff */
[----:B------:R-:W1:Y:S02]  /*3e80*/  SYNCS.PHASECHK.TRANS64 P0, [UR4+0x260], R0 ;  /* 0x00026000ff0075a7 */ /* 0x000e640008001004 */
[----:B-1----:R-:W-:Y:S05]  /*3e90*/  @P0 EXIT ;  /* 0x000000000000094d */ /* 0x002fea0003800000 */
[----:B------:R-:W-:Y:S02]  /*3ea0*/  SHF.L.U32 R3, R3, 0x1f, RZ ;  /* 0x0000001f03037819 */ /* 0x000fe400000006ff */
[----:B------:R-:W-:-:S07]  /*3eb0*/  MOV R0, UR4 ;  /* 0x0000000400007c02 */ /* 0x000fce0008000f00 */
.L_x_78:
[----:B-1----:R1:W2:Y:S02]  /*3ec0*/  SYNCS.PHASECHK.TRANS64.TRYWAIT P0, [R0+URZ+0x260], R3 ;  /* 0x00026003000075a7 */ /* 0x0022a400080011ff */
[----:B--2---:R-:W-:Y:S05]  /*3ed0*/  @!P0 NANOSLEEP.SYNCS 0x989680 ;  /* 0x009896800000895d */ /* 0x004fea0003900000 */
[----:B------:R-:W2:Y:S02]  /*3ee0*/  @!P0 SYNCS.PHASECHK.TRANS64 P0, [R0+URZ+0x260], R3 ;  /* 0x00026003000085a7 */ /* 0x000ea400080010ff */
[----:B--2---:R-:W-:Y:S05]  /*3ef0*/  @P0 EXIT ;  /* 0x000000000000094d */ /* 0x004fea0003800000 */
[----:B------:R-:W-:Y:S05]  /*3f00*/  BRA `(.L_x_78) ;  /* 0xfffffffc00ec7947 */ /* 0x000fea000383ffff */
.L_x_71:
[----:B------:R-:W-:-:S09]  /*3f10*/  UISETP.NE.AND UP1, UPT, UR8, URZ, UPT ;  /* 0x000000ff0800728c */ /* 0x000fd2000bf25270 */
[----:B------:R-:W-:Y:S05]  /*3f20*/  BRA.U UP1, `(.L_x_79) ;  /* 0x0000000d01787547 */ /* 0x000fea000b800000 */
[----:B------:R-:W-:Y:S01]  /*3f30*/  UMOV UR4, 0x40 ;  /* 0x0000004000047882 */ /* 0x000fe20000000000 */
[----:B------:R-:W-:Y:S01]  /*3f40*/  NOP ;  /* 0x0000000000007918 */ /* 0x000fe20000000000 */
[----:B------:R-:W-:Y:S01]  /*3f50*/  ULEA UR4, UR37, UR4, 0x18 ;  /* 0x0000000425047291 */ /* 0x000fe2000f8ec0ff */
[----:B------:R-:W-:Y:S02]  /*3f60*/  UMOV UR5, 0x400 ;  /* 0x0000040000057882 */ /* 0x000fe40000000000 */
[----:B------:R-:W-:-:S06]  /*3f70*/  ULEA UR37, UR37, UR5, 0x18 ;  /* 0x0000000525257291 */ /* 0x000fcc000f8ec0ff */
[----:B------:R-:W1:Y:S02]  /*3f80*/  LDS.U8 R0, [UR4+0x1c] ;  /* 0x00001c04ff007984 */ /* 0x000e640008000000 */
[----:B-1----:R-:W-:-:S13]  /*3f90*/  ISETP.NE.AND P0, PT, R0, RZ, PT ;  /* 0x000000ff0000720c */ /* 0x002fda0003f05270 */
[----:B------:R-:W-:Y:S05]  /*3fa0*/  @P0 BRA `(.L_x_80) ;  /* 0x0000000000580947 */ /* 0x000fea0003800000 */
[----:B------:R-:W-:-:S13]  /*3fb0*/  ELECT P0, URZ, PT ;  /* 0x0000000000ff782f */ /* 0x000fda0003800000 */
[----:B------:R-:W-:Y:S05]  /*3fc0*/  @!P0 BRA `(.L_x_81) ;  /* 0x0000000000608947 */ /* 0x000fea0003800000 */
[----:B------:R-:W-:Y:S01]  /*3fd0*/  UMOV UR5, 0x10 ;  /* 0x0000001000057882 */ /* 0x000fe20000000000 */
[----:B------:R-:W-:Y:S01]  /*3fe0*/  HFMA2 R0, -RZ, RZ, 0, 5.9604644775390625e-08 ;  /* 0x00000001ff007431 */ /* 0x000fe200000001ff */
[----:B------:R-:W-:-:S03]  /*3ff0*/  MOV R2, 0xffff ;  /* 0x0000ffff00027802 */ /* 0x000fc60000000f00 */
[----:B------:R-:W-:Y:S04]  /*4000*/  DEPBAR.LE SB1, 0x36 ;  /* 0x00009d800000791a */ /* 0x000fe80000000000 */
[----:B------:R-:W1:Y:S02]  /*4010*/  UTCATOMSWS.FIND_AND_SET.ALIGN UP0, UR5, UR5 ;  /* 0x00000005000575e3 */ /* 0x000e640008000800 */
[----:B-1----:R-:W-:Y:S01]  /*4020*/  MOV R3, UR5 ;  /* 0x0000000500037c02 */ /* 0x002fe20008000f00 */
[----:B------:R-:W-:Y:S06]  /*4030*/  BRA.U UP0, `(.L_x_82) ;  /* 0x0000000100187547 */ /* 0x000fec000b800000 */
.L_x_83:
[----:B------:R-:W-:Y:S05]  /*4040*/  NANOSLEEP 0x64 ;  /* 0x000000640000795d */ /* 0x000fea0003800000 */
[----:B------:R-:W-:-:S05]  /*4050*/  UMOV UR5, 0x10 ;  /* 0x0000001000057882 */ /* 0x000fca0000000000 */
[----:B------:R-:W-:Y:S04]  /*4060*/  DEPBAR.LE SB1, 0x36 ;  /* 0x00009d800000791a */ /* 0x000fe80000000000 */
[----:B------:R-:W1:Y:S02]  /*4070*/  UTCATOMSWS.FIND_AND_SET.ALIGN UP0, UR5, UR5 ;  /* 0x00000005000575e3 */ /* 0x000e640008000800 */
[----:B-1----:R-:W-:Y:S01]  /*4080*/  MOV R3, UR5 ;  /* 0x0000000500037c02 */ /* 0x002fe20008000f00 */
[----:B------:R-:W-:Y:S05]  /*4090*/  BRA.U !UP0, `(.L_x_83) ;  /* 0xfffffffd08e87547 */ /* 0x000fea000b83ffff */
.L_x_82:
[-C--:B------:R-:W-:Y:S02]  /*40a0*/  SHF.L.U32 R2, R2, R3.reuse, RZ ;  /* 0x0000000302027219 */ /* 0x080fe400000006ff */
[----:B------:R-:W-:Y:S01]  /*40b0*/  SHF.L.U32 R0, R0, R3, RZ ;  /* 0x0000000300007219 */ /* 0x000fe200000006ff */
[----:B------:R-:W-:Y:S02]  /*40c0*/  IMAD.SHL.U32 R3, R3, 0x20, RZ ;  /* 0x0000002003037824 */ /* 0x000fe400078e00ff */
[----:B------:R1:W-:Y:S04]  /*40d0*/  ATOMS.OR RZ, [UR4+0x14], R2 ;  /* 0x00001402ffff798c */ /* 0x0003e8000b000004 */
[----:B------:R1:W-:Y:S04]  /*40e0*/  ATOMS.OR RZ, [UR4+0x18], R0 ;  /* 0x00001800ffff798c */ /* 0x0003e8000b000004 */
[----:B------:R1:W-:Y:S01]  /*40f0*/  STS [UR37+0x300], R3 ;  /* 0x00030003ff007988 */ /* 0x0003e20008000825 */
[----:B------:R-:W-:Y:S05]  /*4100*/  BRA `(.L_x_81) ;  /* 0x0000000000107947 */ /* 0x000fea0003800000 */
.L_x_80:
[----:B------:R-:W-:Y:S02]  /*4110*/  MOV R0, 0xffffffff ;  /* 0xffffffff00007802 */ /* 0x000fe40000000f00 */
[----:B------:R-:W-:-:S03]  /*4120*/  MOV R2, 0x4150 ;  /* 0x0000415000027802 */ /* 0x000fc60000000f00 */
[----:B------:R1:W-:Y:S04]  /*4130*/  STS [UR37+0x300], R0 ;  /* 0x00030000ff007988 */ /* 0x0003e80008000825 */
[----:B-1-3-5:R-:W-:Y:S05]  /*4140*/  CALL.REL.NOINC `($__internal_1_$__cuda_sm10x_tcgen05_guardrail_trap_phase_invalid_during_alloc) ;  /* 0x0000005800307944 */ /* 0x02afea0003c00000 */
.L_x_81:
[----:B------:R-:W-:Y:S05]  /*4150*/  WARPSYNC.ALL ;  /* 0x0000000000007948 */ /* 0x000fea0003800000 */
[----:B------:R-:W2:Y:S01]  /*4160*/  S2UR UR6, SR_CgaCtaId ;  /* 0x00000000000679c3 */ /* 0x000ea20000008800 */
[----:B------:R-:W-:Y:S01]  /*4170*/  UMOV UR4, 0x400 ;  /* 0x0000040000047882 */ /* 0x000fe20000000000 */
[----:B------:R-:W-:-:S06]  /*4180*/  NOP ;  /* 0x0000000000007918 */ /* 0x000fcc0000000000 */
[----:B------:R-:W-:Y:S06]  /*4190*/  BAR.ARV 0x6, 0xa0 ;  /* 0x0182800000007b1d */ /* 0x000fec0000002000 */
[----:B------:R-:W4:Y:S01]  /*41a0*/  LDCU UR7, c[0x0][0x38c] ;  /* 0x00007180ff0777ac */ /* 0x000f220008000800 */
[----:B------:R-:W-:Y:S01]  /*41b0*/  IMAD.MOV.U32 R11, RZ, RZ, 0x1 ;  /* 0x00000001ff0b7424 */ /* 0x000fe200078e00ff */
[----:B------:R-:W-:Y:S01]  /*41c0*/  CS2R R8, SRZ ;  /* 0x0000000000087805 */ /* 0x000fe2000001ff00 */
[----:B------:R-:W-:Y:S01]  /*41d0*/  IMAD.MOV.U32 R10, RZ, RZ, RZ ;  /* 0x000000ffff0a7224 */ /* 0x000fe200078e00ff */
[----:B------:R-:W-:Y:S01]  /*41e0*/  UMOV UR18, URZ ;  /* 0x000000ff00127c82 */ /* 0x000fe20008000000 */
[----:B------:R-:W-:Y:S01]  /*41f0*/  UMOV UR17, URZ ;  /* 0x000000ff00117c82 */ /* 0x000fe20008000000 */
[----:B------:R-:W-:Y:S01]  /*4200*/  UMOV UR20, 0x0 ;  /* 0x0000000000147882 */ /* 0x000fe20000000000 */
[----:B------:R-:W-:Y:S01]  /*4210*/  UMOV UR21, 0x4200490 ;  /* 0x0420049000157882 */ /* 0x000fe20000000000 */
[----:B--2---:R-:W-:Y:S01]  /*4220*/  ULEA UR6, UR6, UR4, 0x18 ;  /* 0x0000000406067291 */ /* 0x004fe2000f8ec0ff */
[----:B------:R-:W2:Y:S03]  /*4230*/  LDCU UR4, c[0x0][0x38c] ;  /* 0x00007180ff0477ac */ /* 0x000ea60008000800 */
[----:B------:R-:W-:-:S02]  /*4240*/  UIADD3 UR11, UPT, UPT, UR6, 0x4600, URZ ;  /* 0x00004600060b7890 */ /* 0x000fc4000fffe0ff */
[----:B----4-:R-:W-:-:S03]  /*4250*/  UIADD3 UR7, UPT, UPT, UR7, 0x1f, URZ ;  /* 0x0000001f07077890 */ /* 0x010fc6000fffe0ff */
[----:B-1----:R-:W1:Y:S01]  /*4260*/  LDS R0, [UR6+0x300] ;  /* 0x00030006ff007984 */ /* 0x002e620008000800 */
[----:B------:R-:W-:Y:S02]  /*4270*/  UIADD3 UR12, UPT, UPT, UR6, 0x15600, URZ ;  /* 0x00015600060c7890 */ /* 0x000fe4000fffe0ff */
[----:B------:R-:W-:Y:S02]  /*4280*/  USHF.R.S32.HI UR5, URZ, 0x1f, UR7 ;  /* 0x0000001fff057899 */ /* 0x000fe40008011407 */
[----:B------:R-:W-:Y:S02]  /*4290*/  USHF.R.U32.HI UR11, URZ, 0x4, UR11 ;  /* 0x00000004ff0b7899 */ /* 0x000fe4000801160b */
[----:B------:R-:W-:Y:S02]  /*42a0*/  ULEA.HI UR5, UR5, UR7, URZ, 0x5 ;  /* 0x0000000705057291 */ /* 0x000fe4000f8f28ff */
[----:B------:R-:W-:Y:S02]  /*42b0*/  USHF.R.U32.HI UR12, URZ, 0x4, UR12 ;  /* 0x00000004ff0c7899 */ /* 0x000fe4000801160c */
[----:B------:R-:W-:-:S02]  /*42c0*/  USHF.R.S32.HI UR5, URZ, 0x5, UR5 ;  /* 0x00000005ff057899 */ /* 0x000fc40008011405 */
[----:B------:R-:W-:Y:S02]  /*42d0*/  ULOP3.LUT UR11, UR11, 0x3fff, URZ, 0xc0, !UPT ;  /* 0x00003fff0b0b7892 */ /* 0x000fe4000f8ec0ff */
[----:B------:R-:W-:Y:S02]  /*42e0*/  UISETP.LT.AND UP0, UPT, UR5, 0x1, UPT ;  /* 0x000000010500788c */ /* 0x000fe4000bf01270 */
[----:B------:R-:W-:Y:S02]  /*42f0*/  ULOP3.LUT UR12, UR12, 0x3fff, URZ, 0xc0, !UPT ;  /* 0x00003fff0c0c7892 */ /* 0x000fe4000f8ec0ff */
[----:B------:R-:W-:Y:S02]  /*4300*/  USEL UR10, UR5, 0x1, !UP0 ;  /* 0x00000001050a7887 */ /* 0x000fe4000c000000 */
[----:B------:R-:W-:Y:S02]  /*4310*/  ULOP3.LUT UR11, UR11, 0x10000, URZ, 0xfc, !UPT ;  /* 0x000100000b0b7892 */ /* 0x000fe4000f8efcff */
[----:B------:R-:W-:-:S02]  /*4320*/  ULOP3.LUT UR12, UR12, 0x10000, URZ, 0xfc, !UPT ;  /* 0x000100000c0c7892 */ /* 0x000fc4000f8efcff */
[----:B------:R-:W-:Y:S02]  /*4330*/  UIADD3 UR10, UPT, UPT, -UR10, URZ, URZ ;  /* 0x000000ff0a0a7290 */ /* 0x000fe4000fffe1ff */
[----:B--2---:R-:W-:Y:S01]  /*4340*/  UISETP.GE.AND UP3, UPT, UR4, 0x1, UPT ;  /* 0x000000010400788c */ /* 0x004fe2000bf66270 */
[----:B-1----:R-:W-:-:S15]  /*4350*/  R2UR UR19, R0 ;  /* 0x00000000001372ca */ /* 0x002fde00000e0000 */
.L_x_90:
[----:B------:R-:W-:Y:S02]  /*4360*/  LEA R0, R10, UR6, 0x3 ;  /* 0x000000060a007c11 */ /* 0x000fe4000f8e18ff */
[----:B------:R-:W-:Y:S02]  /*4370*/  SHF.L.U32 R5, R9, 0x1f, RZ ;  /* 0x0000001f09057819 */ /* 0x000fe400000006ff */
[----:B------:R-:W-:Y:S01]  /*4380*/  PLOP3.LUT P0, PT, PT, PT, UP3, 0x80, 0x8 ;  /* 0x000000000008781c */ /* 0x000fe20003f0f038 */
[----:B------:R-:W-:Y:S01]  /*4390*/  VIADD R3, R0, 0x260 ;  /* 0x0000026000037836 */ /* 0x000fe20000000000 */
[----:B-1----:R-:W1:Y:S02]  /*43a0*/  SYNCS.PHASECHK.TRANS64.TRYWAIT P1, [R0+URZ+0x250], R5 ;  /* 0x00025005000075a7 */ /* 0x002e6400080211ff */
[----:B-1--4-:R-:W-:Y:S09]  /*43b0*/  @!P1 BRA `(.L_x_84) ;  /* 0x0000005000209947 */ /* 0x012ff20003800000 */
.L_x_211:
[----:B------:R-:W-:Y:S01]  /*43c0*/  LEA R4, R10, UR6, 0x4 ;  /* 0x000000060a047c11 */ /* 0x000fe2000f8e20ff */
[----:B------:R-:W-:Y:S01]  /*43d0*/  @UP3 ULEA UR4, UR17, UR6, 0x3 ;  /* 0x0000000611043291 */ /* 0x000fe2000f8e18ff */
[----:B------:R-:W-:Y:S01]  /*43e0*/  PLOP3.LUT P2, PT, PT, PT, PT, 0x80, 0x8 ;  /* 0x000000000008781c */ /* 0x000fe20003f4f070 */
[----:B------:R-:W-:Y:S01]  /*43f0*/  ULEA UR9, UR18, UR6, 0x3 ;  /* 0x0000000612097291 */ /* 0x000fe2000f8e18ff */
[----:B------:R-:W-:Y:S02]  /*4400*/  PRMT R3, RZ, 0x654, R3 ;  /* 0x00000654ff037816 */ /* 0x000fe40000000003 */
[----:B-1----:R-:W1:Y:S01]  /*4410*/  LDS.128 R4, [R4+0x2e0] ;  /* 0x0002e00004047984 */ /* 0x002e620000000c00 */
[----:B------:R-:W-:Y:S02]  /*4420*/  @P0 SHF.L.U32 R2, R8, 0x1f, RZ ;  /* 0x0000001f08020819 */ /* 0x000fe400000006ff */
[----:B------:R-:W-:Y:S01]  /*4430*/  SHF.L.U32 R0, R11, 0x1f, RZ ;  /* 0x0000001f0b007819 */ /* 0x000fe200000006ff */
[----:B------:R-:W-:Y:S01]  /*4440*/  @!PT LDS RZ, [RZ] ;  /* 0x00000000fffff984 */ /* 0x000fe20000000800 */
[----:B------:R-:W-:Y:S01]  /*4450*/  @!PT LDS RZ, [RZ] ;  /* 0x00000000fffff984 */ /* 0x000fe20000000800 */
[----:B------:R-:W-:Y:S01]  /*4460*/  @!PT LDS RZ, [RZ] ;  /* 0x00000000fffff984 */ /* 0x000fe20000000800 */
[----:B------:R-:W-:Y:S01]  /*4470*/  @!PT LDS RZ, [RZ] ;  /* 0x00000000fffff984 */ /* 0x000fe20000000800 */
[----:B------:R2:W-:Y:S06]  /*4480*/  MEMBAR.ALL.CTA ;  /* 0x0000000000007992 */ /* 0x0005ec0000008000 */
[----:B--2---:R-:W2:Y:S02]  /*4490*/  FENCE.VIEW.ASYNC.S ;  /* 0x00000000000073c6 */ /* 0x004ea40000000000 */
[----:B--2---:R2:W-:Y:S01]  /*44a0*/  SYNCS.ARRIVE.TRANS64.RED.A1T0 RZ, [R3+URZ], RZ ;  /* 0x000000ff03ff79a7 */ /* 0x0045e200081004ff */
[----:B------:R2:W4:Y:S01]  /*44b0*/  @P0 SYNCS.PHASECHK.TRANS64.TRYWAIT P2, [UR4], R2 ;  /* 0x00000002ff0005a7 */ /* 0x0005220008041104 */
[----:B-1----:R-:W-:Y:S01]  /*44c0*/  LOP3.LUT P1, RZ, R6, 0x1, RZ, 0xc0, !PT ;  /* 0x0000000106ff7812 */ /* 0x002fe2000782c0ff */
[----:B------:R-:W1:Y:S02]  /*44d0*/  SYNCS.PHASECHK.TRANS64.TRYWAIT P0, [UR9+0x290], R0 ;  /* 0x00029000ff0075a7 */ /* 0x000e640008001109 */
[----:B-12-4-:R-:W-:Y:S10]  /*44e0*/  @!P0 BRA `(.L_x_85) ;  /* 0x0000004c00e88947 */ /* 0x016ff40003800000 */
.L_x_213:
[----:B------:R-:W-:Y:S01]  /*44f0*/  IADD3 R10, PT, PT, R10, 0x1, RZ ;  /* 0x000000010a0a7810 */ /* 0x000fe20007ffe0ff */
[----:B------:R-:W-:Y:S06]  /*4500*/  BRA.U !UP3, `(.L_x_86) ;  /* 0x000000010ba07547 */ /* 0x000fec000b800000 */
[----:B------:R-:W-:Y:S02]  /*4510*/  ULEA.HI UR8, UR18, UR18, URZ, 0x1 ;  /* 0x0000001212087291 */ /* 0x000fe4000f8f08ff */
[----:B------:R-:W-:Y:S02]  /*4520*/  UPLOP3.LUT UP4, UPT, UPT, UPT, UPT, 0x40, 0x4 ;  /* 0x000000000004789c */ /* 0x000fe40003f8e870 */
[----:B------:R-:W-:Y:S02]  /*4530*/  USHF.L.U32 UR4, UR8, 0x6, URZ ;  /* 0x0000000608047899 */ /* 0x000fe400080006ff */
[----:B------:R-:W-:Y:S02]  /*4540*/  ULOP3.LUT UR8, UR8, 0xffe, URZ, 0xc0, !UPT ;  /* 0x00000ffe08087892 */ /* 0x000fe4000f8ec0ff */
[----:B------:R-:W-:Y:S02]  /*4550*/  ULOP3.LUT UR4, UR4, 0xffffff80, URZ, 0xc0, !UPT ;  /* 0xffffff8004047892 */ /* 0x000fe4000f8ec0ff */
[----:B------:R-:W-:-:S02]  /*4560*/  UIADD3 UR8, UPT, UPT, -UR8, UR18, URZ ;  /* 0x0000001208087290 */ /* 0x000fc4000fffe1ff */
[----:B------:R-:W-:Y:S01]  /*4570*/  UIADD3 UR4, UPT, UPT, UR19, UR4, URZ ;  /* 0x0000000413047290 */ /* 0x000fe2000fffe0ff */
[----:B------:R-:W-:Y:S01]  /*4580*/  UMOV UR16, UR10 ;  /* 0x0000000a00107c82 */ /* 0x000fe20008000000 */
[----:B------:R-:W-:Y:S02]  /*4590*/  UMOV UR15, UR5 ;  /* 0x00000005000f7c82 */ /* 0x000fe40008000000 */
[----:B------:R-:W-:Y:S01]  /*45a0*/  ULEA UR8, UR8, UR4, 0x14 ;  /* 0x0000000408087291 */ /* 0x000fe2000f8ea0ff */
[----:B------:R-:W-:-:S11]  /*45b0*/  UMOV UR14, UR17 ;  /* 0x00000011000e7c82 */ /* 0x000fd60008000000 */
.L_x_89:
[----:B------:R-:W-:Y:S02]  /*45c0*/  UIADD3 UR16, UPT, UPT, UR16, 0x1, URZ ;  /* 0x0000000110107890 */ /* 0x000fe4000fffe0ff */
[----:B--2---:R-:W-:Y:S02]  /*45d0*/  ULEA UR7, UR14, UR6, 0x3 ;  /* 0x000000060e077291 */ /* 0x004fe4000f8e18ff */
[----:B------:R-:W-:Y:S01]  /*45e0*/  UISETP.NE.AND UP0, UPT, UR16, URZ, UPT ;  /* 0x000000ff1000728c */ /* 0x000fe2000bf05270 */
[----:B----4-:R-:W-:Y:S10]  /*45f0*/  @P2 BRA `(.L_x_87) ;  /* 0x00000000000c2947 */ /* 0x010ff40003800000 */
[----:B-1----:R-:W-:Y:S04]  /*4600*/  SHF.L.U32 R3, R8, 0x1f, RZ ;  /* 0x0000001f08037819 */ /* 0x002fe800000006ff */
[----:B------:R-:W1:Y:S02]  /*4610*/  SYNCS.PHASECHK.TRANS64.TRYWAIT P0, [UR7], R3 ;  /* 0x00000003ff0075a7 */ /* 0x000e640008001107 */
[----:B-1----:R-:W-:Y:S05]  /*4620*/  @!P0 BRA `(.L_x_88) ;  /* 0x0000004c00b08947 */ /* 0x002fea0003800000 */
.L_x_87:
[----:B------:R-:W-:Y:S01]  /*4630*/  UISETP.NE.AND UP1, UPT, UR15, 0x1, UPT ;  /* 0x000000010f00788c */ /* 0x000fe2000bf25270 */
[----:B------:R-:W-:Y:S01]  /*4640*/  PLOP3.LUT P2, PT, PT, PT, PT, 0x80, 0x8 ;  /* 0x000000000008781c */ /* 0x000fe20003f4f070 */
[----:B------:R-:W-:Y:S02]  /*4650*/  UIADD3 UR17, UPT, UPT, UR14, 0x1, URZ ;  /* 0x000000010e117890 */ /* 0x000fe4000fffe0ff */
[----:B------:R-:W-:Y:S02]  /*4660*/  ULEA UR22, UR14, UR12, 0x8 ;  /* 0x0000000c0e167291 */ /* 0x000fe4000f8e40ff */
[----:B------:R-:W-:Y:S01]  /*4670*/  UISETP.NE.AND UP2, UPT, UR17, 0x22, UPT ;  /* 0x000000221100788c */ /* 0x000fe2000bf45270 */
[----:B------:R-:W-:Y:S01]  /*4680*/  PLOP3.LUT P0, PT, PT, PT, UP1, 0x80, 0x8 ;  /* 0x000000000008781c */ /* 0x000fe20003f0f018 */
[----:B------:R-:W-:Y:S02]  /*4690*/  ULEA UR24, UR14, UR11, 0x7 ;  /* 0x0000000b0e187291 */ /* 0x000fe4000f8e38ff */
[----:B------:R-:W-:Y:S02]  /*46a0*/  USEL UR13, URZ, 0x1, UP2 ;  /* 0x00000001ff0d7887 */ /* 0x000fe40009000000 */
[----:B------:R-:W-:Y:S02]  /*46b0*/  USEL UR17, UR17, URZ, UP2 ;  /* 0x000000ff11117287 */ /* 0x000fe40009000000 */
[----:B------:R-:W-:Y:S02]  /*46c0*/  UIADD3 UR7, UPT, UPT, UR7, 0x110, URZ ;  /* 0x0000011007077890 */ /* 0x000fe4000fffe0ff */
[----:B------:R-:W-:Y:S01]  /*46d0*/  @UP1 ULEA UR4, UR17, UR6, 0x3 ;  /* 0x0000000611041291 */ /* 0x000fe2000f8e18ff */
[----:B------:R-:W-:Y:S01]  /*46e0*/  LOP3.LUT R8, R8, UR13, RZ, 0x3c, !PT ;  /* 0x0000000d08087c12 */ /* 0x000fe2000f8e3cff */
[----:B------:R-:W-:Y:S01]  /*46f0*/  UMOV UR23, 0xc0004010 ;  /* 0xc000401000177882 */ /* 0x000fe20000000000 */
[----:B------:R-:W-:Y:S01]  /*4700*/  UMOV UR25, 0xc0004010 ;  /* 0xc000401000197882 */ /* 0x000fe20000000000 */
[----:B------:R-:W-:Y:S01]  /*4710*/  UIADD3 UR15, UPT, UPT, UR15, -0x1, URZ ;  /* 0xffffffff0f0f7890 */ /* 0x000fe2000fffe0ff */
[----:B-1----:R-:W-:Y:S01]  /*4720*/  @P0 SHF.L.U32 R0, R8, 0x1f, RZ ;  /* 0x0000001f08000819 */ /* 0x002fe200000006ff */
[----:B------:R-:W-:Y:S03]  /*4730*/  UMOV UR14, UR17 ;  /* 0x00000011000e7c82 */ /* 0x000fe60008000000 */
[----:B------:R2:W4:Y:S01]  /*4740*/  @P0 SYNCS.PHASECHK.TRANS64.TRYWAIT P2, [UR4], R0 ;  /* 0x00000000ff0005a7 */ /* 0x0005220008041104 */
[----:B------:R2:W-:Y:S01]  /*4750*/  UTCQMMA gdesc[UR24], gdesc[UR22], tmem[UR8], tmem[UR20], idesc[UR21], UP4 ;  /* 0x00ff1416180075ea */ /* 0x0005e2000a000308 */
[----:B------:R-:W-:Y:S01]  /*4760*/  UPLOP3.LUT UP4, UPT, UPT, UPT, UPT, 0x80, 0x8 ;  /* 0x000000000008789c */ /* 0x000fe20003f8f070 */
[----:B------:R2:W-:Y:S01]  /*4770*/  UTCBAR [UR7], URZ ;  /* 0x000000ff070073e9 */ /* 0x0005e200080000ff */
[----:B------:R-:W-:Y:S09]  /*4780*/  BRA.U UP0, `(.L_x_89) ;  /* 0xfffffffd008c7547 */ /* 0x000ff2000b83ffff */
.L_x_86:
[----:B------:R-:W-:Y:S01]  /*4790*/  UIADD3 UR18, UPT, UPT, UR18, 0x1, URZ ;  /* 0x0000000112127890 */ /* 0x000fe2000fffe0ff */
[C---:B------:R-:W-:Y:S01]  /*47a0*/  ISETP.NE.AND P0, PT, R10.reuse, 0x2, PT ;  /* 0x000000020a00780c */ /* 0x040fe20003f05270 */
[----:B------:R-:W-:Y:S02]  /*47b0*/  UIADD3 UR9, UPT, UPT, UR9, 0x270, URZ ;  /* 0x0000027009097890 */ /* 0x000fe4000fffe0ff */
[----:B------:R-:W-:Y:S01]  /*47c0*/  UISETP.NE.AND UP0, UPT, UR18, 0x4, UPT ;  /* 0x000000041200788c */ /* 0x000fe2000bf05270 */
[----:B-12---:R-:W-:Y:S02]  /*47d0*/  SEL R0, RZ, 0x1, P0 ;  /* 0x00000001ff007807 */ /* 0x006fe40000000000 */
[----:B------:R-:W-:Y:S01]  /*47e0*/  SEL R10, R10, RZ, P0 ;  /* 0x000000ff0a0a7207 */ /* 0x000fe20000000000 */
[----:B------:R-:W-:Y:S01]  /*47f0*/  USEL UR4, URZ, 0x1, UP0 ;  /* 0x00000001ff047887 */ /* 0x000fe20008000000 */
[----:B------:R-:W-:Y:S01]  /*4800*/  LOP3.LUT R9, R9, R0, RZ, 0x3c, !PT ;  /* 0x0000000009097212 */ /* 0x000fe200078e3cff */
[----:B------:R-:W-:Y:S01]  /*4810*/  USEL UR18, UR18, URZ, UP0 ;  /* 0x000000ff12127287 */ /* 0x000fe20008000000 */
[----:B------:R1:W-:Y:S03]  /*4820*/  UTCBAR [UR9], URZ ;  /* 0x000000ff090073e9 */ /* 0x0003e600080000ff */
[----:B------:R-:W-:Y:S01]  /*4830*/  LOP3.LUT R11, R11, UR4, RZ, 0x3c, !PT ;  /* 0x000000040b0b7c12 */ /* 0x000fe2000f8e3cff */
[----:B------:R-:W-:Y:S07]  /*4840*/  @P1 BRA `(.L_x_90) ;  /* 0xfffffff800c41947 */ /* 0x000fee000383ffff */
[----:B------:R-:W2:Y:S01]  /*4850*/  S2UR UR4, SR_CgaCtaId ;  /* 0x00000000000479c3 */ /* 0x000ea20000008800 */
[----:B------:R-:W-:Y:S01]  /*4860*/  ELECT P0, URZ, PT ;  /* 0x0000000000ff782f */ /* 0x000fe20003800000 */
[----:B------:R-:W-:Y:S01]  /*4870*/  IMAD.MOV.U32 R0, RZ, RZ, 0x1 ;  /* 0x00000001ff007424 */ /* 0x000fe200078e00ff */
[----:B------:R-:W-:Y:S01]  /*4880*/  UIADD3 UR6, UPT, UPT, UR6, 0x290, URZ ;  /* 0x0000029006067890 */ /* 0x000fe2000fffe0ff */
[----:B------:R-:W-:Y:S01]  /*4890*/  SHF.L.U32 R3, R11, 0x1f, RZ ;  /* 0x0000001f0b037819 */ /* 0x000fe200000006ff */
[----:B------:R-:W-:-:S03]  /*48a0*/  UMOV UR5, 0x40 ;  /* 0x0000004000057882 */ /* 0x000fc60000000000 */
[----:B------:R-:W-:Y:S01]  /*48b0*/  UVIRTCOUNT.DEALLOC.SMPOOL 0x80 ;  /* 0x000000800000784c */ /* 0x000fe20000000000 */
[----:B--2---:R-:W-:Y:S02]  /*48c0*/  ULEA UR4, UR4, UR5, 0x18 ;  /* 0x0000000504047291 */ /* 0x004fe4000f8ec0ff */
[----:B------:R-:W-:-:S07]  /*48d0*/  ULEA UR5, UR18, UR6, 0x3 ;  /* 0x0000000612057291 */ /* 0x000fce000f8e18ff */
[----:B------:R2:W-:Y:S02]  /*48e0*/  @P0 STS.U8 [UR4+0x1c], R0 ;  /* 0x00001c00ff000988 */ /* 0x0005e40008000004 */
[----:B------:R-:W3:Y:S02]  /*48f0*/  SYNCS.PHASECHK.TRANS64.TRYWAIT P0, [UR5], R3 ;  /* 0x00000003ff0075a7 */ /* 0x000ee40008001105 */
[----:B--23--:R-:W-:Y:S05]  /*4900*/  @!P0 BRA `(.L_x_91) ;  /* 0x0000004c00108947 */ /* 0x00cfea0003800000 */
.L_x_216:
[----:B------:R-:W-:-:S04]  /*4910*/  UIADD3 UR7, UPT, UPT, UR18, 0x1, URZ ;  /* 0x0000000112077890 */ /* 0x000fc8000fffe0ff */
[----:B------:R-:W-:-:S04]  /*4920*/  UISETP.NE.AND UP0, UPT, UR7, 0x4, UPT ;  /* 0x000000040700788c */ /* 0x000fc8000bf05270 */
[----:B------:R-:W-:Y:S02]  /*4930*/  USEL UR8, URZ, 0x1, UP0 ;  /* 0x00000001ff087887 */ /* 0x000fe40008000000 */
[----:B------:R-:W-:-:S04]  /*4940*/  USEL UR7, UR7, URZ, UP0 ;  /* 0x000000ff07077287 */ /* 0x000fc80008000000 */
[----:B------:R-:W-:Y:S01]  /*4950*/  ULEA UR5, UR7, UR6, 0x3 ;  /* 0x0000000607057291 */ /* 0x000fe2000f8e18ff */
[----:B------:R-:W-:-:S04]  /*4960*/  LOP3.LUT R2, R11, UR8, RZ, 0x3c, !PT ;  /* 0x000000080b027c12 */ /* 0x000fc8000f8e3cff */
[----:B--2---:R-:W-:-:S04]  /*4970*/  SHF.L.U32 R3, R2, 0x1f, RZ ;  /* 0x0000001f02037819 */ /* 0x004fc800000006ff */
[----:B------:R-:W2:Y:S02]  /*4980*/  SYNCS.PHASECHK.TRANS64.TRYWAIT P0, [UR5], R3 ;  /* 0x00000003ff0075a7 */ /* 0x000ea40008001105 */
[----:B--2---:R-:W-:Y:S05]  /*4990*/  @!P0 BRA `(.L_x_92) ;  /* 0x0000004c00048947 */ /* 0x004fea0003800000 */
.L_x_218:
        /* <DEDUP_REMOVED lines=9> */
.L_x_220:
[----:B------:R-:W-:-:S04]  /*4a30*/  UIADD3 UR7, UPT, UPT, UR7, 0x1, URZ ;  /* 0x0000000107077890 */ /* 0x000fc8000fffe0ff */
[----:B------:R-:W-:-:S04]  /*4a40*/  UISETP.NE.AND UP0, UPT, UR7, 0x4, UPT ;  /* 0x000000040700788c */ /* 0x000fc8000bf05270 */
[----:B------:R-:W-:Y:S02]  /*4a50*/  USEL UR5, URZ, 0x1, UP0 ;  /* 0x00000001ff057887 */ /* 0x000fe40008000000 */
[----:B------:R-:W-:-:S04]  /*4a60*/  USEL UR7, UR7, URZ, UP0 ;  /* 0x000000ff07077287 */ /* 0x000fc80008000000 */
[----:B------:R-:W-:Y:S01]  /*4a70*/  ULEA UR7, UR7, UR6, 0x3 ;  /* 0x0000000607077291 */ /* 0x000fe2000f8e18ff */
[----:B--2---:R-:W-:-:S04]  /*4a80*/  LOP3.LUT R3, R2, UR5, RZ, 0x3c, !PT ;  /* 0x0000000502037c12 */ /* 0x004fc8000f8e3cff */
[----:B------:R-:W-:-:S04]  /*4a90*/  SHF.L.U32 R3, R3, 0x1f, RZ ;  /* 0x0000001f03037819 */ /* 0x000fc800000006ff */
[----:B------:R-:W2:Y:S02]  /*4aa0*/  SYNCS.PHASECHK.TRANS64.TRYWAIT P0, [UR7], R3 ;  /* 0x00000003ff0075a7 */ /* 0x000ea40008001107 */
[----:B--2---:R-:W-:Y:S05]  /*4ab0*/  @!P0 BRA `(.L_x_94) ;  /* 0x0000004800ec8947 */ /* 0x004fea0003800000 */
.L_x_222:
[----:B------:R-:W-:Y:S01]  /*4ac0*/  NOP ;  /* 0x0000000000007918 */ /* 0x000fe20000000000 */
[----:B--2---:R-:W2:Y:S01]  /*4ad0*/  LDS R0, [UR4+0x14] ;  /* 0x00001404ff007984 */ /* 0x004ea20008000800 */
[----:B------:R-:W-:Y:S01]  /*4ae0*/  ULOP3.LUT UR6, UR19, 0xffff, URZ, 0xc0, !UPT ;  /* 0x0000ffff13067892 */ /* 0x000fe2000f8ec0ff */
[----:B------:R-:W-:Y:S01]  /*4af0*/  UMOV UR8, 0xffff ;  /* 0x0000ffff00087882 */ /* 0x000fe20000000000 */
[----:B------:R-:W-:Y:S02]  /*4b00*/  UMOV UR5, 0x1 ;  /* 0x0000000100057882 */ /* 0x000fe40000000000 */
[----:B------:R-:W-:-:S04]  /*4b10*/  USHF.R.U32.HI UR6, URZ, 0x5, UR6 ;  /* 0x00000005ff067899 */ /* 0x000fc80008011606 */
[----:B------:R-:W-:Y:S02]  /*4b20*/  USHF.L.U32 UR8, UR8, UR6, URZ ;  /* 0x0000000608087299 */ /* 0x000fe400080006ff */
[----:B------:R-:W-:-:S04]  /*4b30*/  USHF.L.U32 UR5, UR5, UR6, URZ ;  /* 0x0000000605057299 */ /* 0x000fc800080006ff */
[----:B--2---:R-:W-:-:S04]  /*4b40*/  LOP3.LUT R0, R0, UR8, RZ, 0xc0, !PT ;  /* 0x0000000800007c12 */ /* 0x004fc8000f8ec0ff */
[----:B------:R-:W-:-:S13]  /*4b50*/  ISETP.NE.AND P0, PT, R0, UR8, PT ;  /* 0x0000000800007c0c */ /* 0x000fda000bf05270 */
[----:B------:R-:W-:Y:S05]  /*4b60*/  @P0 BRA `(.L_x_95) ;  /* 0x0000000000580947 */ /* 0x000fea0003800000 */
[----:B------:R-:W2:Y:S02]  /*4b70*/  LDS R0, [UR4+0x18] ;  /* 0x00001804ff007984 */ /* 0x000ea40008000800 */
[----:B--2---:R-:W-:-:S04]  /*4b80*/  LOP3.LUT R0, R0, UR5, RZ, 0xc0, !PT ;  /* 0x0000000500007c12 */ /* 0x004fc8000f8ec0ff */
[----:B------:R-:W-:-:S13]  /*4b90*/  ISETP.NE.AND P0, PT, R0, UR5, PT ;  /* 0x0000000500007c0c */ /* 0x000fda000bf05270 */
[----:B------:R-:W-:Y:S05]  /*4ba0*/  @P0 BRA `(.L_x_96) ;  /* 0x00000000003c0947 */ /* 0x000fea0003800000 */
[----:B------:R-:W2:Y:S01]  /*4bb0*/  S2R R2, SR_LANEID ;  /* 0x0000000000027919 */ /* 0x000ea20000000000 */
[----:B------:R-:W-:Y:S01]  /*4bc0*/  ULOP3.LUT UR8, URZ, UR8, URZ, 0x33, !UPT ;  /* 0x00000008ff087292 */ /* 0x000fe2000f8e33ff */
[----:B------:R-:W-:Y:S01]  /*4bd0*/  LOP3.LUT R4, RZ, UR5, RZ, 0x33, !PT ;  /* 0x00000005ff047c12 */ /* 0x000fe2000f8e33ff */
[----:B------:R-:W-:Y:S02]  /*4be0*/  VOTEU.ANY UR7, UPT, PT ;  /* 0x0000000000077886 */ /* 0x000fe400038e0100 */
[----:B------:R-:W-:Y:S01]  /*4bf0*/  UFLO.U32 UR7, UR7 ;  /* 0x00000007000772bd */ /* 0x000fe200080e0000 */
[----:B------:R-:W3:Y:S01]  /*4c00*/  REDUX UR5, R4 ;  /* 0x00000000040573c4 */ /* 0x000ee20000000000 */
[----:B------:R-:W-:-:S06]  /*4c10*/  IMAD.U32 R0, RZ, RZ, UR8 ;  /* 0x00000008ff007e24 */ /* 0x000fcc000f8e00ff */
[----:B------:R1:W-:Y:S01]  /*4c20*/  UTCATOMSWS.AND URZ, UR8 ;  /* 0x0000000800ff79e3 */ /* 0x0003e20008000000 */
[----:B------:R-:W4:Y:S01]  /*4c30*/  REDUX UR6, R0 ;  /* 0x00000000000673c4 */ /* 0x000f220000000000 */
[----:B--2---:R-:W-:Y:S01]  /*4c40*/  ISETP.EQ.U32.AND P0, PT, R2, UR7, PT ;  /* 0x0000000702007c0c */ /* 0x004fe2000bf02070 */
[----:B---3--:R-:W-:Y:S01]  /*4c50*/  IMAD.U32 R2, RZ, RZ, UR5 ;  /* 0x00000005ff027e24 */ /* 0x008fe2000f8e00ff */
[----:B----4-:R-:W-:-:S11]  /*4c60*/  MOV R3, UR6 ;  /* 0x0000000600037c02 */ /* 0x010fd60008000f00 */
[----:B------:R1:W-:Y:S04]  /*4c70*/  @P0 ATOMS.AND RZ, [UR4+0x14], R3 ;  /* 0x00001403ffff098c */ /* 0x0003e8000a800004 */
[----:B------:R1:W-:Y:S01]  /*4c80*/  @P0 ATOMS.AND RZ, [UR4+0x18], R2 ;  /* 0x00001802ffff098c */ /* 0x0003e2000a800004 */
[----:B------:R-:W-:Y:S05]  /*4c90*/  BRA `(.L_x_97) ;  /* 0x0000000000147947 */ /* 0x000fea0003800000 */
.L_x_96:
[----:B------:R-:W-:Y:S02]  /*4ca0*/  MOV R2, 0x4cc0 ;  /* 0x00004cc000027802 */ /* 0x000fe40000000f00 */
[----:B-1--45:R-:W-:Y:S05]  /*4cb0*/  CALL.REL.NOINC `($__internal_0_$__cuda_sm10x_tcgen05_guardrail_trap_col_being_dealloced_not_returned_by_alloc) ;  /* 0x0000004c00487944 */ /* 0x032fea0003c00000 */
[----:B------:R-:W-:Y:S05]  /*4cc0*/  BRA `(.L_x_97) ;  /* 0x0000000000087947 */ /* 0x000fea0003800000 */
.L_x_95:
[----:B------:R-:W-:Y:S02]  /*4cd0*/  MOV R2, 0x4cf0 ;  /* 0x00004cf000027802 */ /* 0x000fe40000000f00 */
[----:B-1--45:R-:W-:Y:S05]  /*4ce0*/  CALL.REL.NOINC `($__internal_2_$__cuda_sm10x_tcgen05_guardrail_trap_unallocated_columns_being_dealloced) ;  /* 0x0000004c00547944 */ /* 0x032fea0003c00000 */
.L_x_97:
[----:B------:R-:W-:Y:S01]  /*4cf0*/  NOP ;  /* 0x0000000000007918 */ /* 0x000fe20000000000 */
[----:B-1----:R-:W-:Y:S05]  /*4d00*/  EXIT ;  /* 0x000000000000794d */ /* 0x002fea0003800000 */
.L_x_79:
[----:B------:R-:W-:-:S09]  /*4d10*/  UISETP.NE.OR UP2, UPT, UR8, 0x3, !UP2 ;  /* 0x000000030800788c */ /* 0x000fd2000d745670 */
[----:B------:R-:W-:Y:S05]  /*4d20*/  BRA.U UP2, `(.L_x_98) ;  /* 0x0000000d02407547 */ /* 0x000fea000b800000 */
[----:B------:R-:W1:Y:S01]  /*4d30*/  LDC R0, c[0x0][0xb30] ;  /* 0x0002cc00ff007b82 */ /* 0x000e620000000800 */
[----:B------:R-:W2:Y:S01]  /*4d40*/  LDCU.64 UR8, c[0x0][0x888] ;  /* 0x00011100ff0877ac */ /* 0x000ea20008000a00 */
[----:B------:R-:W-:Y:S02]  /*4d50*/  HFMA2 R29, -RZ, RZ, 0, 0 ;  /* 0x00000000ff1d7431 */ /* 0x000fe400000001ff */
[----:B------:R-:W-:Y:S01]  /*4d60*/  IMAD.MOV.U32 R31, RZ, RZ, 0x1 ;  /* 0x00000001ff1f7424 */ /* 0x000fe200078e00ff */
[----:B------:R-:W-:Y:S01]  /*4d70*/  MOV R23, 0x1000 ;  /* 0x0000100000177802 */ /* 0x000fe20000000f00 */
[----:B------:R-:W4:Y:S01]  /*4d80*/  LDCU.64 UR4, c[0x0][0x890] ;  /* 0x00011200ff0477ac */ /* 0x000f220008000a00 */
[----:B------:R-:W-:Y:S01]  /*4d90*/  IMAD.MOV.U32 R30, RZ, RZ, RZ ;  /* 0x000000ffff1e7224 */ /* 0x000fe200078e00ff */
[----:B------:R-:W3:Y:S01]  /*4da0*/  LDC R19, c[0x0][0x370] ;  /* 0x0000dc00ff137b82 */ /* 0x000ee20000000800 */
[----:B------:R-:W-:Y:S01]  /*4db0*/  UMOV UR7, 0x400 ;  /* 0x0000040000077882 */ /* 0x000fe20000000000 */
[----:B------:R-:W-:-:S02]  /*4dc0*/  UPLOP3.LUT UP1, UPT, UPT, UPT, UPT, 0x40, 0x4 ;  /* 0x000000000004789c */ /* 0x000fc40003f2e870 */
[----:B------:R-:W-:-:S04]  /*4dd0*/  ULEA UR7, UR37, UR7, 0x18 ;  /* 0x0000000725077291 */ /* 0x000fc8000f8ec0ff */
[----:B------:R-:W3:Y:S01]  /*4de0*/  LDC R2, c[0x0][0xb0c] ;  /* 0x0002c300ff027b82 */ /* 0x000ee20000000800 */
[----:B------:R-:W-:Y:S02]  /*4df0*/  UIADD3 UR13, UPT, UPT, UR7, 0x228, URZ ;  /* 0x00000228070d7890 */ /* 0x000fe4000fffe0ff */
[----:B--2---:R-:W-:Y:S02]  /*4e00*/  UISETP.NE.U32.AND UP2, UPT, UR8, URZ, UPT ;  /* 0x000000ff0800728c */ /* 0x004fe4000bf45070 */
[----:B------:R-:W-:Y:S02]  /*4e10*/  UIADD3 UR17, UPT, UPT, UR7, 0x220, URZ ;  /* 0x0000022007117890 */ /* 0x000fe4000fffe0ff */
[----:B----4-:R-:W-:Y:S01]  /*4e20*/  UISETP.NE.U32.AND UP3, UPT, UR4, URZ, UPT ;  /* 0x000000ff0400728c */ /* 0x010fe2000bf65070 */
[----:B------:R-:W2:Y:S01]  /*4e30*/  LDC R18, c[0x0][0xb20] ;  /* 0x0002c800ff127b82 */ /* 0x000ea20000000800 */
[----:B-1----:R-:W-:Y:S01]  /*4e40*/  ISETP.NE.AND P1, PT, R0, 0x1, PT ;  /* 0x000000010000780c */ /* 0x002fe20003f25270 */
[----:B------:R-:W-:-:S02]  /*4e50*/  UISETP.NE.AND.EX UP2, UPT, UR9, URZ, UPT, UP2 ;  /* 0x000000ff0900728c */ /* 0x000fc4000bf45320 */
[----:B------:R-:W-:Y:S02]  /*4e60*/  UPRMT UR13, UR37, 0x654, UR13 ;  /* 0x00000654250d7896 */ /* 0x000fe4000800000d */
[----:B------:R-:W-:Y:S02]  /*4e70*/  UISETP.NE.AND.EX UP3, UPT, UR5, URZ, UPT, UP3 ;  /* 0x000000ff0500728c */ /* 0x000fe4000bf65330 */
[----:B------:R-:W1:Y:S08]  /*4e80*/  LDC.64 R32, c[0x0][0x348] ;  /* 0x0000d200ff207b82 */ /* 0x000e700000000a00 */
[----:B------:R-:W4:Y:S08]  /*4e90*/  LDC.64 R16, c[0x0][0xb10] ;  /* 0x0002c400ff107b82 */ /* 0x000f300000000a00 */
[----:B------:R-:W1:Y:S08]  /*4ea0*/  LDC.64 R6, c[0x0][0xb18] ;  /* 0x0002c600ff067b82 */ /* 0x000e700000000a00 */
[----:B------:R-:W1:Y:S08]  /*4eb0*/  LDC.64 R4, c[0x0][0xb28] ;  /* 0x0002ca00ff047b82 */ /* 0x000e700000000a00 */
[----:B--23--:R-:W1:Y:S02]  /*4ec0*/  LDC R22, c[0x0][0x374] ;  /* 0x0000dd00ff167b82 */ /* 0x00ce640000000800 */
.L_x_107:
[C---:B------:R-:W-:Y:S02]  /*4ed0*/  LEA R0, R30.reuse, UR7, 0x3 ;  /* 0x000000071e007c11 */ /* 0x040fe4000f8e18ff */
[----:B------:R-:W-:Y:S02]  /*4ee0*/  SHF.L.U32 R3, R29, 0x1f, RZ ;  /* 0x0000001f1d037819 */ /* 0x000fe400000006ff */
[----:B------:R-:W-:Y:S02]  /*4ef0*/  LEA R24, R30, UR7, 0x4 ;  /* 0x000000071e187c11 */ /* 0x000fe4000f8e20ff */
[----:B--2---:R-:W2:Y:S02]  /*4f00*/  SYNCS.PHASECHK.TRANS64.TRYWAIT P0, [R0+URZ+0x250], R3 ;  /* 0x00025003000075a7 */ /* 0x004ea400080011ff */
[----:B--2---:R-:W-:Y:S05]  /*4f10*/  @!P0 BRA `(.L_x_99) ;  /* 0x0000004400ec8947 */ /* 0x004fea0003800000 */
.L_x_223:
[----:B------:R-:W-:Y:S01]  /*4f20*/  ISETP.GE.AND P0, PT, R40, 0x1, PT ;  /* 0x000000012800780c */ /* 0x000fe20003f06270 */
[----:B------:R-:W3:Y:S01]  /*4f30*/  LDS.128 R24, [R24+0x2e0] ;  /* 0x0002e00018187984 */ /* 0x000ee20000000c00 */
[----:B--2---:R-:W-:Y:S01]  /*4f40*/  VIADD R0, R0, 0x260 ;  /* 0x0000026000007836 */ /* 0x004fe20000000000 */
[----:B------:R-:W-:Y:S01]  /*4f50*/  @!PT LDS RZ, [RZ] ;  /* 0x00000000fffff984 */ /* 0x000fe20000000800 */
[----:B------:R-:W-:Y:S01]  /*4f60*/  @!PT LDS RZ, [RZ] ;  /* 0x00000000fffff984 */ /* 0x000fe20000000800 */
[----:B------:R-:W-:Y:S01]  /*4f70*/  @!PT LDS RZ, [RZ] ;  /* 0x00000000fffff984 */ /* 0x000fe20000000800 */
[----:B------:R-:W-:Y:S01]  /*4f80*/  @!PT LDS RZ, [RZ] ;  /* 0x00000000fffff984 */ /* 0x000fe20000000800 */
[----:B------:R2:W-:Y:S06]  /*4f90*/  MEMBAR.ALL.CTA ;  /* 0x0000000000007992 */ /* 0x0005ec0000008000 */
[----:B--2---:R-:W2:Y:S01]  /*4fa0*/  FENCE.VIEW.ASYNC.S ;  /* 0x00000000000073c6 */ /* 0x004ea20000000000 */
[----:B------:R-:W-:Y:S04]  /*4fb0*/  PRMT R0, RZ, 0x654, R0 ;  /* 0x00000654ff007816 */ /* 0x000fe80000000000 */
[----:B--2---:R2:W-:Y:S01]  /*4fc0*/  SYNCS.ARRIVE.TRANS64.RED.A1T0 RZ, [R0+URZ], RZ ;  /* 0x000000ff00ff79a7 */ /* 0x0045e200081004ff */
[----:B---3--:R-:W-:Y:S11]  /*4fd0*/  LOP3.LUT P3, RZ, R26, 0x1, RZ, 0xc0, !PT ;  /* 0x000000011aff7812 */ /* 0x008ff6000786c0ff */
[----:B------:R-:W-:Y:S02]  /*4fe0*/  @!UPT UIADD3 URZ, UPT, UPT, URZ, URZ, URZ ;  /* 0x000000fffffff290 */ /* 0x000fe4000fffe0ff */
[----:B------:R-:W-:Y:S02]  /*4ff0*/  @P3 MOV R13, R24 ;  /* 0x00000018000d3202 */ /* 0x000fe40000000f00 */
[----:B------:R-:W-:Y:S01]  /*5000*/  @P3 LOP3.LUT R8, R25, 0xffff, RZ, 0xc0, !PT ;  /* 0x0000ffff19083812 */ /* 0x000fe200078ec0ff */
[----:B--2---:R-:W-:Y:S06]  /*5010*/  @!P0 BRA `(.L_x_100) ;  /* 0x0000000000a48947 */ /* 0x004fec0003800000 */
[----:B-1----:R-:W-:Y:S01]  /*5020*/  IMAD.HI.U32 R35, R22, R7, RZ ;  /* 0x0000000716237227 */ /* 0x002fe200078e00ff */
[----:B------:R-:W-:Y:S02]  /*5030*/  ISETP.NE.AND P0, PT, R6, 0x1, PT ;  /* 0x000000010600780c */ /* 0x000fe40003f05270 */
[----:B------:R-:W-:Y:S01]  /*5040*/  ISETP.NE.AND P2, PT, R40, 0x1, PT ;  /* 0x000000012800780c */ /* 0x000fe20003f45270 */
[----:B----4-:R-:W-:Y:S01]  /*5050*/  IMAD.HI.U32 R34, R19, R16, RZ ;  /* 0x0000001013227227 */ /* 0x010fe200078e00ff */
[----:B------:R-:W-:Y:S02]  /*5060*/  SHF.R.U32.HI R35, RZ, R18, R35 ;  /* 0x00000012ff237219 */ /* 0x000fe40000011623 */
[----:B------:R-:W-:Y:S01]  /*5070*/  ISETP.NE.AND P4, PT, R2, 0x1, PT ;  /* 0x000000010200780c */ /* 0x000fe20003f85270 */
[----:B------:R-:W-:Y:S01]  /*5080*/  IMAD.HI.U32 R36, R13, R16, RZ ;  /* 0x000000100d247227 */ /* 0x000fe200078e00ff */
[----:B------:R-:W-:Y:S02]  /*5090*/  SHF.R.U32.HI R34, RZ, R17, R34 ;  /* 0x00000011ff227219 */ /* 0x000fe40000011622 */
[----:B------:R-:W-:Y:S01]  /*50a0*/  SEL R3, R22, R35, !P0 ;  /* 0x0000002316037207 */ /* 0x000fe20004000000 */
[C---:B------:R-:W-:Y:S01]  /*50b0*/  IMAD.HI.U32 R35, R8.reuse, R7, RZ ;  /* 0x0000000708237227 */ /* 0x040fe200078e00ff */
[----:B------:R-:W-:Y:S02]  /*50c0*/  SEL R11, R19, R34, !P4 ;  /* 0x00000022130b7207 */ /* 0x000fe40006000000 */
[----:B------:R-:W-:Y:S01]  /*50d0*/  SHF.R.U32.HI R36, RZ, R17, R36 ;  /* 0x00000011ff247219 */ /* 0x000fe20000011624 */
[----:B------:R-:W-:Y:S01]  /*50e0*/  IMAD.HI.U32 R38, R3, R4, RZ ;  /* 0x0000000403267227 */ /* 0x000fe200078e00ff */
[----:B------:R-:W-:Y:S03]  /*50f0*/  SHF.R.U32.HI R35, RZ, R18, R35 ;  /* 0x00000012ff237219 */ /* 0x000fe60000011623 */
[----:B------:R-:W-:Y:S01]  /*5100*/  IMAD.HI.U32 R34, R11, R4, RZ ;  /* 0x000000040b227227 */ /* 0x000fe200078e00ff */
[----:B------:R-:W-:Y:S02]  /*5110*/  @P2 SHF.R.U32.HI R3, RZ, R5, R38 ;  /* 0x00000005ff032219 */ /* 0x000fe40000011626 */
[----:B------:R-:W-:Y:S02]  /*5120*/  SEL R9, R8, R35, !P0 ;  /* 0x0000002308097207 */ /* 0x000fe40004000000 */
[----:B------:R-:W-:Y:S01]  /*5130*/  @P2 SHF.R.U32.HI R11, RZ, R5, R34 ;  /* 0x00000005ff0b2219 */ /* 0x000fe20000011622 */
[C---:B------:R-:W-:Y:S01]  /*5140*/  IMAD R10, R40.reuse, R3, RZ ;  /* 0x00000003280a7224 */ /* 0x040fe200078e02ff */
[----:B------:R-:W-:Y:S01]  /*5150*/  SEL R3, R13, R36, !P4 ;  /* 0x000000240d037207 */ /* 0x000fe20006000000 */
[C---:B------:R-:W-:Y:S03]  /*5160*/  IMAD.HI.U32 R14, R9.reuse, R4, RZ ;  /* 0x00000004090e7227 */ /* 0x040fe600078e00ff */
[----:B------:R-:W-:Y:S01]  /*5170*/  ISETP.GE.AND P0, PT, R9, R10, PT ;  /* 0x0000000a0900720c */ /* 0x000fe20003f06270 */
[C---:B------:R-:W-:Y:S01]  /*5180*/  IMAD R12, R40.reuse, R11, RZ ;  /* 0x0000000b280c7224 */ /* 0x040fe200078e02ff */
[-C--:B------:R-:W-:Y:S04]  /*5190*/  SHF.R.U32.HI R14, RZ, R5.reuse, R14 ;  /* 0x00000005ff0e7219 */ /* 0x080fe8000001160e */
[----:B------:R-:W-:Y:S02]  /*51a0*/  ISETP.GE.OR P0, PT, R3, R12, P0 ;  /* 0x0000000c0300720c */ /* 0x000fe40000706670 */
[----:B------:R-:W-:Y:S05]  /*51b0*/  SEL R15, R9, R14, !P2 ;  /* 0x0000000e090f7207 */ /* 0x000fea0005000000 */
[----:B------:R-:W-:Y:S04]  /*51c0*/  IMAD.MOV R14, RZ, RZ, -R15 ;  /* 0x000000ffff0e7224 */ /* 0x000fe800078e0a0f */
[----:B------:R-:W-:Y:S02]  /*51d0*/  IMAD R14, R40, R14, R9 ;  /* 0x0000000e280e7224 */ /* 0x000fe400078e0209 */
[C---:B------:R-:W-:Y:S05]  /*51e0*/  @!P0 IMAD.HI.U32 R10, R3.reuse, R4, RZ ;  /* 0x00000004030a8227 */ /* 0x040fea00078e00ff */
[----:B------:R-:W-:Y:S04]  /*51f0*/  @!P0 SHF.R.U32.HI R10, RZ, R5, R10 ;  /* 0x00000005ff0a8219 */ /* 0x000fe8000001160a */
[----:B------:R-:W-:Y:S01]  /*5200*/  @!P0 SEL R0, R3, R10, !P2 ;  /* 0x0000000a03008207 */ /* 0x000fe20005000000 */
[----:B------:R-:W-:Y:S03]  /*5210*/  IMAD.MOV R10, RZ, RZ, -R3 ;  /* 0x000000ffff0a7224 */ /* 0x000fe600078e0a03 */
[----:B------:R-:W-:Y:S01]  /*5220*/  @!P0 IADD3 R15, PT, PT, R15, -R0, RZ ;  /* 0x800000000f0f8210 */ /* 0x000fe20007ffe0ff */
[----:B------:R-:W-:Y:S01]  /*5230*/  @!P0 IMAD R0, R11, R14, R0 ;  /* 0x0000000e0b008224 */ /* 0x000fe200078e0200 */
[----:B------:R-:W-:Y:S01]  /*5240*/  IADD3 R11, PT, PT, -R9, RZ, RZ ;  /* 0x000000ff090b7210 */ /* 0x000fe20007ffe1ff */
[----:B------:R-:W-:Y:S02]  /*5250*/  IMAD R13, R2, R10, R13 ;  /* 0x0000000a020d7224 */ /* 0x000fe400078e020d */
[----:B------:R-:W-:Y:S02]  /*5260*/  @!P0 IMAD R9, R15, R40, R3 ;  /* 0x000000280f098224 */ /* 0x000fe400078e0203 */
[----:B------:R-:W-:Y:S02]  /*5270*/  @!P0 IMAD.MOV.U32 R3, RZ, RZ, R0 ;  /* 0x000000ffff038224 */ /* 0x000fe400078e0000 */
[----:B------:R-:W-:Y:S02]  /*5280*/  IMAD R8, R6, R11, R8 ;  /* 0x0000000b06087224 */ /* 0x000fe400078e0208 */
[----:B------:R-:W-:Y:S02]  /*5290*/  IMAD R13, R3, R2, R13 ;  /* 0x00000002030d7224 */ /* 0x000fe400078e020d */
[----:B------:R-:W-:Y:S02]  /*52a0*/  IMAD R8, R9, R6, R8 ;  /* 0x0000000609087224 */ /* 0x000fe400078e0208 */
.L_x_100:
[----:B------:R-:W-:Y:S05]  /*52b0*/  BRA.U UP1, `(.L_x_101) ;  /* 0x0000000101107547 */ /* 0x000fea000b800000 */
[----:B------:R-:W-:Y:S04]  /*52c0*/  MOV R0, UR6 ;  /* 0x0000000600007c02 */ /* 0x000fe80008000f00 */
[----:B------:R-:W-:Y:S04]  /*52d0*/  SHF.L.U32 R3, R0, 0x1f, RZ ;  /* 0x0000001f00037819 */ /* 0x000fe800000006ff */
[----:B------:R-:W2:Y:S02]  /*52e0*/  SYNCS.PHASECHK.TRANS64.TRYWAIT P0, [UR7+0x248], R3 ;  /* 0x00024803ff0075a7 */ /* 0x000ea40008001107 */
[----:B--2---:R-:W-:Y:S05]  /*52f0*/  @!P0 BRA `(.L_x_102) ;  /* 0x0000004400088947 */ /* 0x004fea0003800000 */
.L_x_101:
[----:B------:R-:W-:Y:S02]  /*5300*/  R2UR UR19, R21 ;  /* 0x00000000151372ca */ /* 0x000fe400000e0000 */
[----:B------:R-:W-:Y:S02]  /*5310*/  R2UR UR18, R20 ;  /* 0x00000000141272ca */ /* 0x000fe400000e0000 */
[----:B------:R-:W-:Y:S02]  /*5320*/  ISETP.NE.U32.AND P2, PT, RZ, UR4, PT ;  /* 0x00000004ff007c0c */ /* 0x000fe4000bf45070 */
[----:B------:R-:W-:Y:S02]  /*5330*/  SHF.L.U32 R12, R31, 0x1f, RZ ;  /* 0x0000001f1f0c7819 */ /* 0x000fe400000006ff */
[----:B------:R-:W-:Y:S05]  /*5340*/  ISETP.NE.AND.EX P2, PT, RZ, UR5, PT, P2 ;  /* 0x00000005ff007c0c */ /* 0x000fea000bf45320 */
[----:B------:R-:W-:Y:S02]  /*5350*/  USHF.L.U32 UR19, UR19, 0x6, URZ ;  /* 0x0000000613137899 */ /* 0x000fe400080006ff */
[----:B------:R-:W-:Y:S01]  /*5360*/  USHF.L.U32 UR18, UR18, 0x7, URZ ;  /* 0x0000000712127899 */ /* 0x000fe200080006ff */
[----:B------:R-:W-:Y:S11]  /*5370*/  BRA.U !UP3, `(.L_x_103) ;  /* 0x000000010b347547 */ /* 0x000ff6000b800000 */
[----:B------:R-:W-:Y:S01]  /*5380*/  UPLOP3.LUT UP0, UPT, UPT, UPT, UP2, 0x80, 0x8 ;  /* 0x000000000008789c */ /* 0x000fe20003f0f020 */
[----:B--2---:R-:W-:Y:S02]  /*5390*/  HFMA2 R0, -RZ, RZ, 0, 5.9604644775390625e-08 ;  /* 0x00000001ff007431 */ /* 0x004fe400000001ff */
[----:B------:R-:W-:Y:S03]  /*53a0*/  IMAD.MOV.U32 R95, RZ, RZ, 0x1 ;  /* 0x00000001ff5f7424 */ /* 0x000fe600078e00ff */
[----:B------:R-:W-:Y:S05]  /*53b0*/  PLOP3.LUT P0, PT, PT, PT, UP0, 0x80, 0x8 ;  /* 0x000000000008781c */ /* 0x000fea0003f0f008 */
[----:B------:R-:W2:Y:S01]  /*53c0*/  @UP0 LDCU.64 UR10, c[0x0][0x888] ;  /* 0x00011100ff0a07ac */ /* 0x000ea20008000a00 */
[----:B------:R-:W-:Y:S07]  /*53d0*/  @UP0 UIMAD UR8, UR36, UR4, URZ ;  /* 0x00000004240802a4 */ /* 0x000fee000f8e02ff */
[----:B------:R-:W-:Y:S01]  /*53e0*/  @!P0 PRMT R95, R0, 0x7610, R95 ;  /* 0x00007610005f8816 */ /* 0x000fe2000000005f */
[----:B--2---:R-:W-:Y:S03]  /*53f0*/  @UP0 UIMAD.WIDE UR10, UR8, 0x4, UR10 ;  /* 0x00000004080a08a5 */ /* 0x004fe6000f8e020a */
[----:B------:R-:W2:Y:S03]  /*5400*/  @!UP0 LDCU UR8, c[0x0][0x880] ;  /* 0x00011000ff0887ac */ /* 0x000ea60008000800 */
[----:B------:R-:W-:Y:S01]  /*5410*/  IMAD.U32 R10, RZ, RZ, UR10 ;  /* 0x0000000aff0a7e24 */ /* 0x000fe2000f8e00ff */
[----:B------:R-:W-:Y:S05]  /*5420*/  MOV R11, UR11 ;  /* 0x0000000b000b7c02 */ /* 0x000fea0008000f00 */
[----:B-----5:R3:W5:Y:S02]  /*5430*/  @P0 LDG.E R49, desc[UR46][R10.64] ;  /* 0x0000002e0a310981 */ /* 0x020764000c1e1900 */
[----:B--23--:R-:W-:Y:S07]  /*5440*/  @!P0 IMAD.U32 R49, RZ, RZ, UR8 ;  /* 0x00000008ff318e24 */ /* 0x00cfee000f8e00ff */
.L_x_103:
[----:B-----5:R-:W-:Y:S01]  /*5450*/  @!P2 FSETP.EQ.AND P0, PT, R49, RZ, PT ;  /* 0x000000ff3100a20b */ /* 0x020fe20003f02000 */
[----:B------:R-:W-:Y:S01]  /*5460*/  @!UPT UIADD3 URZ, UPT, UPT, URZ, URZ, URZ ;  /* 0x000000fffffff290 */ /* 0x000fe2000fffe0ff */
[----:B------:R-:W-:Y:S11]  /*5470*/  @!P2 BRA `(.L_x_104) ;  /* 0x000000000014a947 */ /* 0x000ff60003800000 */
[----:B------:R-:W-:Y:S02]  /*5480*/  LOP3.LUT P2, RZ, R95, 0xff, RZ, 0xc0, !PT ;  /* 0x000000ff5fff7812 */ /* 0x000fe4000784c0ff */
[----:B------:R-:W-:Y:S04]  /*5490*/  PLOP3.LUT P0, PT, PT, PT, UP0, 0x80, 0x8 ;  /* 0x000000000008781c */ /* 0x000fe80003f0f008 */
[----:B------:R-:W-:Y:S07]  /*54a0*/  PLOP3.LUT P0, PT, P0, PT, PT, 0x8, 0x80 ;  /* 0x000000000080781c */ /* 0x000fee000070e170 */
[----:B------:R-:W-:Y:S11]  /*54b0*/  @P2 FSETP.EQ.AND P0, PT, R49, RZ, PT ;  /* 0x000000ff3100220b */ /* 0x000ff60003f02000 */
[----:B------:R-:W-:Y:S02]  /*54c0*/  @!UPT UIADD3 URZ, UPT, UPT, URZ, URZ, URZ ;  /* 0x000000fffffff290 */ /* 0x000fe4000fffe0ff */
.L_x_104:
[----:B------:R-:W3:Y:S01]  /*54d0*/  SYNCS.PHASECHK.TRANS64.TRYWAIT P2, [UR7+0x230], R12 ;  /* 0x0002300cff0075a7 */ /* 0x000ee20008041107 */
[----:B------:R-:W-:Y:S04]  /*54e0*/  ELECT P4, URZ, PT ;  /* 0x0000000000ff782f */ /* 0x000fe80003880000 */
[----:B------:R-:W-:Y:S11]  /*54f0*/  PLOP3.LUT P4, PT, P0, P4, PT, 0xf2, 0x2f ;  /* 0x00000000002f781c */ /* 0x000ff60000789e72 */
[----:B------:R-:W-:Y:S02]  /*5500*/  @!UPT UIADD3 URZ, UPT, UPT, URZ, URZ, URZ ;  /* 0x000000fffffff290 */ /* 0x000fe4000fffe0ff */
[----:B-1----:R-:W-:Y:S05]  /*5510*/  @!P4 IADD3 R21, P0, PT, R32, 0x580, RZ ;  /* 0x000005802015c810 */ /* 0x002fea0007f1e0ff */
[----:B------:R-:W-:Y:S01]  /*5520*/  @!P4 IMAD.X R20, RZ, RZ, R33, P0 ;  /* 0x000000ffff14c224 */ /* 0x000fe200000e0621 */
[----:B---3--:R-:W-:Y:S07]  /*5530*/  @!P2 BRA `(.L_x_105) ;  /* 0x000000400090a947 */ /* 0x008fee0003800000 */
.L_x_226:
[----:B------:R-:W3:Y:S01]  /*5540*/  LDC.64 R14, c[0x0][0xb10] ;  /* 0x0002c400ff0e7b82 */ /* 0x000ee20000000a00 */
[----:B------:R-:W-:Y:S01]  /*5550*/  @!P4 R2UR UR8, R20 ;  /* 0x000000001408c2ca */ /* 0x000fe200000e0000 */
[----:B------:R-:W-:Y:S01]  /*5560*/  VOTEU.ALL UP1, P4 ;  /* 0x0000000000ff7886 */ /* 0x000fe20002020000 */
[----:B------:R-:W-:Y:S01]  /*5570*/  @!P4 R2UR UR9, R21 ;  /* 0x000000001509c2ca */ /* 0x000fe200000e0000 */
[----:B------:R-:W-:Y:S01]  /*5580*/  UMOV UR10, 0x0 ;  /* 0x00000000000a7882 */ /* 0x000fe20000000000 */
[----:B------:R-:W-:Y:S03]  /*5590*/  UMOV UR11, 0x10000000 ;  /* 0x10000000000b7882 */ /* 0x000fe60000000000 */
[----:B------:R-:W5:Y:S01]  /*55a0*/  LDC.64 R10, c[0x0][0xb18] ;  /* 0x0002c600ff0a7b82 */ /* 0x000f620000000a00 */
[----:B------:R-:W-:Y:S01]  /*55b0*/  @!UP1 UIADD3 UR16, UPT, UPT, UR7, 0x400, URZ ;  /* 0x0000040007109890 */ /* 0x000fe2000fffe0ff */
[----:B------:R-:W-:Y:S01]  /*55c0*/  @P3 SHF.R.U32.HI R28, RZ, 0x10, R25 ;  /* 0x00000010ff1c3819 */ /* 0x000fe20000011619 */
[----:B------:R-:W-:Y:S01]  /*55d0*/  VOTEU.ALL UP1, P4 ;  /* 0x0000000000ff7886 */ /* 0x000fe20002020000 */
[----:B------:R-:W-:Y:S01]  /*55e0*/  UMOV UR20, UR36 ;  /* 0x0000002400147c82 */ /* 0x000fe20008000000 */
[----:B------:R-:W-:Y:S03]  /*55f0*/  VIADD R30, R30, 0x1 ;  /* 0x000000011e1e7836 */ /* 0x000fe60000000000 */
[----:B--2---:R-:W2:Y:S01]  /*5600*/  @!P1 LDC R0, c[0x0][0xb20] ;  /* 0x0002c800ff009b82 */ /* 0x004ea20000000800 */
[----:B------:R-:W-:Y:S01]  /*5610*/  IMAD.U32 R21, RZ, RZ, UR8 ;  /* 0x00000008ff157e24 */ /* 0x000fe2000f8e00ff */
[----:B------:R-:W-:Y:S06]  /*5620*/  UPRMT UR8, UR37, 0x654, UR17 ;  /* 0x0000065425087896 */ /* 0x000fec0008000011 */
[----:B-1----:R-:W1:Y:S01]  /*5630*/  @!P1 LDC R3, c[0x0][0xb0c] ;  /* 0x0002c300ff039b82 */ /* 0x002e620000000800 */
[----:B------:R-:W-:Y:S01]  /*5640*/  IMAD.U32 R20, RZ, RZ, UR9 ;  /* 0x00000009ff147e24 */ /* 0x000fe2000f8e00ff */
[----:B------:R-:W-:Y:S04]  /*5650*/  @!P4 R2UR UR15, R21 ;  /* 0x00000000150fc2ca */ /* 0x000fe800000e0000 */
[----:B------:R-:W-:Y:S01]  /*5660*/  @!P4 R2UR UR14, R20 ;  /* 0x00000000140ec2ca */ /* 0x000fe200000e0000 */
[----:B------:R-:W-:Y:S11]  /*5670*/  @!P4 IMAD.MOV.U32 R20, RZ, RZ, 0x1000 ;  /* 0x00001000ff14c424 */ /* 0x000ff600078e00ff */
[----:B------:R-:W-:Y:S01]  /*5680*/  @!UPT UIADD3 URZ, UPT, UPT, URZ, URZ, URZ ;  /* 0x000000fffffff290 */ /* 0x000fe2000fffe0ff */
[----:B------:R1:W-:Y:S01]  /*5690*/  @!UP1 UTMALDG.3D [UR16], [UR14], desc[UR10] ;  /* 0x00000a100e0095b4 */ /* 0x0003e20008011000 */
[----:B------:R1:W-:Y:S02]  /*56a0*/  @!P4 SYNCS.ARRIVE.TRANS64.RED.A0TR RZ, [UR7+0x220], R20 ;  /* 0x00022014ffffc9a7 */ /* 0x0003e40008300407 */
[----:B-1----:R-:W-:Y:S01]  /*56b0*/  @!P1 ISETP.NE.AND P2, PT, R3, 0x1, PT ;  /* 0x000000010300980c */ /* 0x002fe20003f45270 */
[C---:B---3--:R-:W-:Y:S01]  /*56c0*/  @!P1 IMAD.HI.U32 R14, R13.reuse, R14, RZ ;  /* 0x0000000e0d0e9227 */ /* 0x048fe200078e00ff */
[----:B-----5:R-:W-:Y:S03]  /*56d0*/  @!P1 ISETP.NE.AND P0, PT, R10, 0x1, PT ;  /* 0x000000010a00980c */ /* 0x020fe60003f05270 */
[C---:B------:R-:W-:Y:S01]  /*56e0*/  @!P1 IMAD.HI.U32 R11, R8.reuse, R11, RZ ;  /* 0x0000000b080b9227 */ /* 0x040fe200078e00ff */
[----:B------:R-:W-:Y:S04]  /*56f0*/  @!P1 SHF.R.U32.HI R14, RZ, R15, R14 ;  /* 0x0000000fff0e9219 */ /* 0x000fe8000001160e */
[----:B--2---:R-:W-:Y:S01]  /*5700*/  @!P1 SHF.R.U32.HI R9, RZ, R0, R11 ;  /* 0x00000000ff099219 */ /* 0x004fe2000001160b */
[----:B------:R-:W-:Y:S01]  /*5710*/  SYNCS.ARRIVE.TRANS64.RED.A1T0 RZ, [UR8], RZ ;  /* 0x000000ffffff79a7 */ /* 0x000fe20008100408 */
[----:B------:R-:W-:Y:S02]  /*5720*/  @!P1 SEL R14, R13, R14, !P2 ;  /* 0x0000000e0d0e9207 */ /* 0x000fe40005000000 */
[----:B------:R-:W-:Y:S01]  /*5730*/  @!P1 SEL R9, R8, R9, !P0 ;  /* 0x0000000908099207 */ /* 0x000fe20004000000 */
[----:B------:R-:W1:Y:S04]  /*5740*/  SYNCS.PHASECHK.TRANS64.TRYWAIT P5, [UR7+0x238], R12 ;  /* 0x0002380cff0075a7 */ /* 0x000e6800080a1107 */
[----:B------:R-:W-:Y:S02]  /*5750*/  @!P1 IMAD.IADD R0, R9, 0x1, -R14 ;  /* 0x0000000109009824 */ /* 0x000fe400078e0a0e */
[----:B------:R-:W-:Y:S02]  /*5760*/  @!P1 IMAD.IADD R9, R14, 0x1, -R9 ;  /* 0x000000010e099824 */ /* 0x000fe400078e0a09 */
[----:B------:R-:W-:Y:S02]  /*5770*/  @!P1 IMAD R13, R0, R3, R13 ;  /* 0x00000003000d9224 */ /* 0x000fe400078e020d */
[----:B------:R-:W-:Y:S01]  /*5780*/  @!P1 IMAD R8, R9, R10, R8 ;  /* 0x0000000a09089224 */ /* 0x000fe200078e0208 */
[----:B-1----:R-:W-:Y:S06]  /*5790*/  @!P5 BRA `(.L_x_106) ;  /* 0x000000400010d947 */ /* 0x002fec0003800000 */
.L_x_228:
[----:B-1----:R-:W-:Y:S01]  /*57a0*/  @!P4 IADD3 R3, P0, PT, R32, 0x580, RZ ;  /* 0x000005802003c810 */ /* 0x002fe20007f1e0ff */
[----:B------:R-:W-:Y:S01]  /*57b0*/  VOTEU.ALL UP1, P4 ;  /* 0x0000000000ff7886 */ /* 0x000fe20002020000 */
[----:B------:R-:W-:Y:S01]  /*57c0*/  UMOV UR20, 0x0 ;  /* 0x0000000000147882 */ /* 0x000fe20000000000 */
[----:B------:R-:W-:Y:S01]  /*57d0*/  UMOV UR21, 0x10000000 ;  /* 0x1000000000157882 */ /* 0x000fe20000000000 */
[----:B------:R-:W-:Y:S01]  /*57e0*/  @!P4 R2UR UR9, R3 ;  /* 0x000000000309c2ca */ /* 0x000fe200000e0000 */
[----:B------:R-:W-:Y:S01]  /*57f0*/  @!P4 IMAD.X R0, RZ, RZ, R33, P0 ;  /* 0x000000ffff00c224 */ /* 0x000fe200000e0621 */
[----:B------:R-:W-:Y:S01]  /*5800*/  @!UP1 UIADD3 UR10, UPT, UPT, UR18, 0x40, URZ ;  /* 0x00000040120a9890 */ /* 0x000fe2000fffe0ff */
[----:B------:R-:W-:Y:S01]  /*5810*/  ISETP.NE.AND P0, PT, R30, 0x2, PT ;  /* 0x000000021e00780c */ /* 0x000fe20003f05270 */
[----:B------:R-:W-:Y:S01]  /*5820*/  UMOV UR11, UR19 ;  /* 0x00000013000b7c82 */ /* 0x000fe20008000000 */
[----:B------:R-:W-:Y:S01]  /*5830*/  UMOV UR12, UR36 ;  /* 0x00000024000c7c82 */ /* 0x000fe20008000000 */
[----:B------:R-:W-:Y:S01]  /*5840*/  @!P4 R2UR UR8, R0 ;  /* 0x000000000008c2ca */ /* 0x000fe200000e0000 */
[----:B------:R-:W-:Y:S01]  /*5850*/  IMAD.IADD R20, R8, 0x1, R94 ;  /* 0x0000000108147824 */ /* 0x000fe200078e025e */
[----:B------:R-:W-:Y:S01]  /*5860*/  @P3 R2UR UR36, R28 ;  /* 0x000000001c2432ca */ /* 0x000fe200000e0000 */
[----:B------:R-:W-:Y:S01]  /*5870*/  IMAD.IADD R21, R13, 0x1, R96 ;  /* 0x000000010d157824 */ /* 0x000fe200078e0260 */
[----:B------:R-:W-:Y:S02]  /*5880*/  SEL R0, RZ, 0x1, P0 ;  /* 0x00000001ff007807 */ /* 0x000fe40000000000 */
[----:B------:R-:W-:Y:S01]  /*5890*/  LOP3.LUT R31, R31, 0x1, RZ, 0x3c, !PT ;  /* 0x000000011f1f7812 */ /* 0x000fe200078e3cff */
[----:B------:R-:W-:Y:S01]  /*58a0*/  IMAD.U32 R10, RZ, RZ, UR9 ;  /* 0x00000009ff0a7e24 */ /* 0x000fe2000f8e00ff */
[----:B------:R-:W-:Y:S01]  /*58b0*/  @!UP1 UIADD3 UR9, UPT, UPT, UR7, 0x228, URZ ;  /* 0x0000022807099890 */ /* 0x000fe2000fffe0ff */
[----:B------:R-:W-:Y:S02]  /*58c0*/  LOP3.LUT R29, R29, R0, RZ, 0x3c, !PT ;  /* 0x000000001d1d7212 */ /* 0x000fe400078e3cff */
[----:B------:R-:W-:Y:S02]  /*58d0*/  SEL R30, R30, RZ, P0 ;  /* 0x000000ff1e1e7207 */ /* 0x000fe40000000000 */
[----:B------:R-:W-:Y:S01]  /*58e0*/  IMAD.U32 R11, RZ, RZ, UR8 ;  /* 0x00000008ff0b7e24 */ /* 0x000fe2000f8e00ff */
[----:B------:R-:W-:Y:S01]  /*58f0*/  @!P4 R2UR UR14, R10 ;  /* 0x000000000a0ec2ca */ /* 0x000fe200000e0000 */
[----:B------:R-:W-:Y:S01]  /*5900*/  @!UP1 UIADD3 UR8, UPT, UPT, UR7, 0x1400, URZ ;  /* 0x0000140007089890 */ /* 0x000fe2000fffe0ff */
[----:B------:R-:W-:Y:S02]  /*5910*/  VOTEU.ALL UP1, P4 ;  /* 0x0000000000ff7886 */ /* 0x000fe40002020000 */
[----:B------:R-:W-:Y:S11]  /*5920*/  @!P4 R2UR UR15, R11 ;  /* 0x000000000b0fc2ca */ /* 0x000ff600000e0000 */
[----:B------:R-:W-:Y:S02]  /*5930*/  @!UPT UIADD3 URZ, UPT, UPT, URZ, URZ, URZ ;  /* 0x000000fffffff290 */ /* 0x000fe4000fffe0ff */
[----:B------:R2:W-:Y:S01]  /*5940*/  @!UP1 UTMALDG.3D [UR8], [UR14], desc[UR20] ;  /* 0x000014080e0095b4 */ /* 0x0005e20008011000 */
[----:B------:R2:W-:Y:S01]  /*5950*/  @!P4 SYNCS.ARRIVE.TRANS64.RED.A0TR RZ, [UR7+0x228], R23 ;  /* 0x00022817ffffc9a7 */ /* 0x0005e20008300407 */
[----:B------:R-:W-:Y:S01]  /*5960*/  UPLOP3.LUT UP1, UPT, UPT, UPT, UPT, 0x80, 0x8 ;  /* 0x000000000008789c */ /* 0x000fe20003f2f070 */
[----:B------:R-:W-:Y:S01]  /*5970*/  SYNCS.ARRIVE.TRANS64.RED.A1T0 RZ, [UR13], RZ ;  /* 0x000000ffffff79a7 */ /* 0x000fe2000810040d */
[----:B------:R-:W-:Y:S09]  /*5980*/  @P3 BRA `(.L_x_107) ;  /* 0xfffffff400503947 */ /* 0x000ff2000383ffff */
[----:B------:R-:W-:-:S04]  /*5990*/  SHF.L.U32 R3, R31, 0x1f, RZ ;  /* 0x0000001f1f037819 */ /* 0x000fc800000006ff */
[----:B------:R-:W1:Y:S02]  /*59a0*/  SYNCS.PHASECHK.TRANS64.TRYWAIT P0, [UR7+0x230], R3 ;  /* 0x00023003ff0075a7 */ /* 0x000e640008001107 */
[----:B-1----:R-:W-:Y:S05]  /*59b0*/  @!P0 BRA `(.L_x_108) ;  /* 0x0000003c00a08947 */ /* 0x002fea0003800000 */
.L_x_230:
[----:B-1----:R-:W-:-:S07]  /*59c0*/  MOV R0, UR7 ;  /* 0x0000000700007c02 */ /* 0x002fce0008000f00 */
.L_x_109:
[----:B-1----:R-:W-:-:S04]  /*59d0*/  SHF.L.U32 R3, R31, 0x1f, RZ ;  /* 0x0000001f1f037819 */ /* 0x002fc800000006ff */
[----:B------:R1:W3:Y:S03]  /*59e0*/  SYNCS.PHASECHK.TRANS64.TRYWAIT P0, [R0+URZ+0x238], R3 ;  /* 0x00023803000075a7 */ /* 0x0002e600080011ff */
[----:B---3--:R-:W-:Y:S05]  /*59f0*/  @!P0 NANOSLEEP.SYNCS 0x989680 ;  /* 0x009896800000895d */ /* 0x008fea0003900000 */
[----:B------:R-:W3:Y:S02]  /*5a00*/  @!P0 SYNCS.PHASECHK.TRANS64 P0, [R0+URZ+0x238], R3 ;  /* 0x00023803000085a7 */ /* 0x000ee400080010ff */
[----:B--23--:R-:W-:Y:S05]  /*5a10*/  @P0 EXIT ;  /* 0x000000000000094d */ /* 0x00cfea0003800000 */
[----:B------:R-:W-:Y:S05]  /*5a20*/  BRA `(.L_x_109) ;  /* 0xfffffffc00e87947 */ /* 0x000fea000383ffff */
.L_x_98:
[----:B------:R-:W-:-:S06]  /*5a30*/  UISETP.GE.AND UP1, UPT, UR8, 0x4, UPT ;  /* 0x000000040800788c */ /* 0x000fcc000bf26270 */
[----:B------:R-:W-:-:S13]  /*5a40*/  PLOP3.LUT P0, PT, PT, PT, UP1, 0x80, 0x8 ;  /* 0x000000000008781c */ /* 0x000fda0003f0f018 */
[----:B------:R-:W-:Y:S05]  /*5a50*/  @!P0 EXIT ;  /* 0x000000000000894d */ /* 0x000fea0003800000 */
[----:B------:R-:W-:Y:S01]  /*5a60*/  BAR.SYNC.DEFER_BLOCKING 0x6, 0xa0 ;  /* 0x0182800000007b1d */ /* 0x000fe20000010000 */
[C---:B------:R-:W-:Y:S01]  /*5a70*/  IMAD.SHL.U32 R7, R108.reuse, 0x40, RZ ;  /* 0x000000406c077824 */ /* 0x040fe200078e00ff */
[C---:B------:R-:W-:Y:S01]  /*5a80*/  LOP3.LUT R110, R108.reuse, 0x60, RZ, 0xc0, !PT ;  /* 0x000000606c6e7812 */ /* 0x040fe200078ec0ff */
[C---:B------:R-:W-:Y:S01]  /*5a90*/  IMAD.SHL.U32 R100, R108.reuse, 0x20, RZ ;  /* 0x000000206c647824 */ /* 0x040fe200078e00ff */
[----:B------:R-:W-:Y:S01]  /*5aa0*/  CS2R R106, SRZ ;  /* 0x00000000006a7805 */ /* 0x000fe2000001ff00 */
[C---:B------:R-:W-:Y:S01]  /*5ab0*/  IMAD.SHL.U32 R0, R108.reuse, 0x2, RZ ;  /* 0x000000026c007824 */ /* 0x040fe200078e00ff */
[----:B------:R-:W-:Y:S02]  /*5ac0*/  UMOV UR49, 0x400 ;  /* 0x0000040000317882 */ /* 0x000fe40000000000 */
[----:B------:R-:W1:Y:S01]  /*5ad0*/  LDC R99, c[0x0][0x370] ;  /* 0x0000dc00ff637b82 */ /* 0x000e620000000800 */
[----:B------:R-:W-:Y:S01]  /*5ae0*/  ULEA UR49, UR37, UR49, 0x18 ;  /* 0x0000003125317291 */ /* 0x000fe2000f8ec0ff */
[----:B------:R-:W-:Y:S01]  /*5af0*/  LOP3.LUT R5, R7, 0x180, RZ, 0xc0, !PT ;  /* 0x0000018007057812 */ /* 0x000fe200078ec0ff */
[----:B------:R-:W-:Y:S01]  /*5b00*/  IMAD.U32 R46, R108, 0x10000, RZ ;  /* 0x000100006c2e7824 */ /* 0x000fe200078e00ff */
[----:B------:R-:W-:Y:S01]  /*5b10*/  LOP3.LUT R100, R100, 0xc00, RZ, 0xc0, !PT ;  /* 0x00000c0064647812 */ /* 0x000fe200078ec0ff */
[----:B------:R-:W-:Y:S01]  /*5b20*/  UIADD3 UR4, UPT, UPT, UR49, 0x2400, URZ ;  /* 0x0000240031047890 */ /* 0x000fe2000fffe0ff */
[----:B------:R-:W-:Y:S01]  /*5b30*/  LOP3.LUT R0, R5, 0x20, R0, 0xf8, !PT ;  /* 0x0000002005007812 */ /* 0x000fe200078ef800 */
[----:B------:R-:W-:Y:S01]  /*5b40*/  IMAD.SHL.U32 R5, R108, 0x8, RZ ;  /* 0x000000086c057824 */ /* 0x000fe200078e00ff */
[----:B------:R-:W2:Y:S01]  /*5b50*/  LDC R42, c[0x0][0xb0c] ;  /* 0x0002c300ff2a7b82 */ /* 0x000ea20000000800 */
[----:B------:R-:W-:Y:S01]  /*5b60*/  LOP3.LUT R100, R100, 0x40, R7, 0xf8, !PT ;  /* 0x0000004064647812 */ /* 0x000fe200078ef807 */
[----:B------:R-:W-:Y:S01]  /*5b70*/  IMAD.MOV.U32 R44, RZ, RZ, RZ ;  /* 0x000000ffff2c7224 */ /* 0x000fe200078e00ff */
[----:B------:R-:W-:Y:S01]  /*5b80*/  LOP3.LUT R46, R46, 0x600000, RZ, 0xc0, !PT ;  /* 0x006000002e2e7812 */ /* 0x000fe200078ec0ff */
[----:B------:R-:W-:Y:S01]  /*5b90*/  IMAD.MOV.U32 R112, RZ, RZ, RZ ;  /* 0x000000ffff707224 */ /* 0x000fe200078e00ff */
[----:B------:R-:W-:-:S02]  /*5ba0*/  LOP3.LUT R108, R108, 0x2, RZ, 0xc0, !PT ;  /* 0x000000026c6c7812 */ /* 0x000fc400078ec0ff */
[----:B------:R-:W-:Y:S02]  /*5bb0*/  CS2R R104, SRZ ;  /* 0x0000000000687805 */ /* 0x000fe4000001ff00 */
[----:B------:R-:W-:Y:S01]  /*5bc0*/  LOP3.LUT R5, R0, 0x30, R5, 0x78, !PT ;  /* 0x0000003000057812 */ /* 0x000fe200078e7805 */
[----:B------:R-:W4:Y:S01]  /*5bd0*/  LDC R97, c[0x0][0xb20] ;  /* 0x0002c800ff617b82 */ /* 0x000f220000000800 */
[----:B------:R-:W3:Y:S01]  /*5be0*/  LDS R3, [UR49+0x300] ;  /* 0x00030031ff037984 */ /* 0x000ee20008000800 */
[----:B------:R-:W-:Y:S01]  /*5bf0*/  LOP3.LUT R100, R100, 0x200, R7, 0xf8, !PT ;  /* 0x0000020064647812 */ /* 0x000fe200078ef807 */
[----:B------:R-:W-:Y:S01]  /*5c00*/  IMAD.MOV R102, RZ, RZ, -R108 ;  /* 0x000000ffff667224 */ /* 0x000fe200078e0a6c */
[----:B------:R-:W1:Y:S01]  /*5c10*/  LDCU.64 UR52, c[0x0][0x348] ;  /* 0x00006900ff3477ac */ /* 0x000e620008000a00 */
[----:B------:R-:W-:Y:S01]  /*5c20*/  IMAD.U32 R109, RZ, RZ, UR4 ;  /* 0x00000004ff6d7e24 */ /* 0x000fe2000f8e00ff */
[----:B------:R-:W-:Y:S02]  /*5c30*/  LOP3.LUT R100, R100, R5, RZ, 0xfc, !PT ;  /* 0x0000000564647212 */ /* 0x000fe400078efcff */
[----:B------:R-:W1:Y:S01]  /*5c40*/  LDC R41, c[0x0][0xb30] ;  /* 0x0002cc00ff297b82 */ /* 0x000e620000000800 */
[----:B------:R-:W1:Y:S01]  /*5c50*/  LDCU.64 UR38, c[0x0][0x888] ;  /* 0x00011100ff2677ac */ /* 0x000e620008000a00 */
[----:B------:R-:W1:Y:S06]  /*5c60*/  LDCU.64 UR44, c[0x0][0x890] ;  /* 0x00011200ff2c77ac */ /* 0x000e6c0008000a00 */
[----:B------:R-:W1:Y:S01]  /*5c70*/  LDC.64 R92, c[0x0][0xb10] ;  /* 0x0002c400ff5c7b82 */ /* 0x000e620000000a00 */
[----:B------:R-:W-:-:S07]  /*5c80*/  UIADD3 UR48, UPT, UPT, UR49, 0x400, URZ ;  /* 0x0000040031307890 */ /* 0x000fce000fffe0ff */
[----:B------:R-:W1:Y:S08]  /*5c90*/  LDC.64 R38, c[0x0][0xb18] ;  /* 0x0002c600ff267b82 */ /* 0x000e700000000a00 */
[----:B------:R-:W1:Y:S08]  /*5ca0*/  LDC.64 R36, c[0x0][0xb28] ;  /* 0x0002ca00ff247b82 */ /* 0x000e700000000a00 */
[----:B------:R-:W1:Y:S01]  /*5cb0*/  LDC.64 R90, c[0x0][0x8b0] ;  /* 0x00022c00ff5a7b82 */ /* 0x000e620000000a00 */
[----:B---3--:R-:W-:-:S07]  /*5cc0*/  IMAD.IADD R46, R3, 0x1, R46 ;  /* 0x00000001032e7824 */ /* 0x008fce00078e022e */
[----:B------:R-:W3:Y:S08]  /*5cd0*/  LDC.64 R88, c[0x0][0x8a8] ;  /* 0x00022a00ff587b82 */ /* 0x000ef00000000a00 */
[----:B--2-4-:R-:W1:Y:S02]  /*5ce0*/  LDC R98, c[0x0][0x374] ;  /* 0x0000dd00ff627b82 */ /* 0x014e640000000800 */
.L_x_135:
[----:B------:R-:W-:Y:S02]  /*5cf0*/  LEA R0, R112, UR49, 0x3 ;  /* 0x0000003170007c11 */ /* 0x000fe4000f8e18ff */
[----:B------:R-:W-:Y:S02]  /*5d00*/  SHF.L.U32 R3, R106, 0x1f, RZ ;  /* 0x0000001f6a037819 */ /* 0x000fe400000006ff */
[----:B------:R-:W-:Y:S02]  /*5d10*/  LEA R16, R112, UR49, 0x4 ;  /* 0x0000003170107c11 */ /* 0x000fe4000f8e20ff */
[----:B------:R-:W2:Y:S02]  /*5d20*/  SYNCS.PHASECHK.TRANS64.TRYWAIT P0, [R0+URZ+0x250], R3 ;  /* 0x00025003000075a7 */ /* 0x000ea400080011ff */
[----:B-12---:R-:W-:Y:S05]  /*5d30*/  @!P0 BRA `(.L_x_110) ;  /* 0x0000003800d88947 */ /* 0x006fea0003800000 */
.L_x_231:
[----:B------:R-:W4:Y:S01]  /*5d40*/  LDC.64 R12, c[0x0][0xb10] ;  /* 0x0002c400ff0c7b82 */ /* 0x000f220000000a00 */
[----:B------:R-:W3:Y:S01]  /*5d50*/  LDS.128 R16, [R16+0x2e0] ;  /* 0x0002e00010107984 */ /* 0x000ee20000000c00 */
[----:B-1----:R-:W-:Y:S01]  /*5d60*/  ISETP.NE.AND P1, PT, R41, 0x1, PT ;  /* 0x000000012900780c */ /* 0x002fe20003f25270 */
[----:B--2---:R-:W-:Y:S01]  /*5d70*/  VIADD R0, R0, 0x260 ;  /* 0x0000026000007836 */ /* 0x004fe20000000000 */
[----:B------:R-:W-:Y:S04]  /*5d80*/  ISETP.GE.AND P0, PT, R40, 0x1, PT ;  /* 0x000000012800780c */ /* 0x000fe80003f06270 */
[----:B------:R-:W1:Y:S01]  /*5d90*/  LDC.64 R10, c[0x0][0xb18] ;  /* 0x0002c600ff0a7b82 */ /* 0x000e620000000a00 */
[----:B------:R-:W-:Y:S01]  /*5da0*/  PRMT R0, RZ, 0x654, R0 ;  /* 0x00000654ff007816 */ /* 0x000fe20000000000 */
[----:B------:R-:W-:Y:S01]  /*5db0*/  @!PT LDS RZ, [RZ] ;  /* 0x00000000fffff984 */ /* 0x000fe20000000800 */
[----:B------:R-:W-:Y:S01]  /*5dc0*/  @!PT LDS RZ, [RZ] ;  /* 0x00000000fffff984 */ /* 0x000fe20000000800 */
[----:B------:R-:W-:Y:S01]  /*5dd0*/  @!PT LDS RZ, [RZ] ;  /* 0x00000000fffff984 */ /* 0x000fe20000000800 */
[----:B------:R-:W-:Y:S01]  /*5de0*/  @!PT LDS RZ, [RZ] ;  /* 0x00000000fffff984 */ /* 0x000fe20000000800 */
[----:B------:R2:W-:Y:S06]  /*5df0*/  MEMBAR.ALL.CTA ;  /* 0x0000000000007992 */ /* 0x0005ec0000008000 */
[----:B--2---:R-:W2:Y:S01]  /*5e00*/  FENCE.VIEW.ASYNC.S ;  /* 0x00000000000073c6 */ /* 0x004ea20000000000 */
[----:B------:R-:W1:Y:S08]  /*5e10*/  @!P1 LDC R14, c[0x0][0xb20] ;  /* 0x0002c800ff0e9b82 */ /* 0x000e700000000800 */
[----:B------:R-:W1:Y:S01]  /*5e20*/  @!P1 LDC R9, c[0x0][0xb0c] ;  /* 0x0002c300ff099b82 */ /* 0x000e620000000800 */
[----:B--2---:R2:W-:Y:S01]  /*5e30*/  SYNCS.ARRIVE.TRANS64.RED.A1T0 RZ, [R0+URZ], RZ ;  /* 0x000000ff00ff79a7 */ /* 0x0045e200081004ff */
[----:B---3--:R-:W-:Y:S04]  /*5e40*/  LOP3.LUT P4, RZ, R18, 0x1, RZ, 0xc0, !PT ;  /* 0x0000000112ff7812 */ /* 0x008fe8000788c0ff */
[----:B------:R-:W-:Y:S09]  /*5e50*/  P2R R111, PR, RZ, 0x10 ;  /* 0x00000010ff6f7803 */ /* 0x000ff20000000000 */
[----:B------:R-:W-:Y:S02]  /*5e60*/  @P4 MOV R45, R16 ;  /* 0x00000010002d4202 */ /* 0x000fe40000000f00 */
[----:B------:R-:W-:Y:S01]  /*5e70*/  @P4 LOP3.LUT R43, R17, 0xffff, RZ, 0xc0, !PT ;  /* 0x0000ffff112b4812 */ /* 0x000fe200078ec0ff */
[----:B--2-4-:R-:W-:Y:S06]  /*5e80*/  @!P0 BRA `(.L_x_111) ;  /* 0x0000000000a48947 */ /* 0x014fec0003800000 */
[----:B------:R-:W-:Y:S01]  /*5e90*/  IMAD.HI.U32 R24, R98, R39, RZ ;  /* 0x0000002762187227 */ /* 0x000fe200078e00ff */
[----:B------:R-:W-:Y:S02]  /*5ea0*/  ISETP.NE.AND P0, PT, R38, 0x1, PT ;  /* 0x000000012600780c */ /* 0x000fe40003f05270 */
[----:B------:R-:W-:Y:S01]  /*5eb0*/  ISETP.NE.AND P2, PT, R40, 0x1, PT ;  /* 0x000000012800780c */ /* 0x000fe20003f45270 */
[-C--:B------:R-:W-:Y:S01]  /*5ec0*/  IMAD.HI.U32 R22, R99, R92.reuse, RZ ;  /* 0x0000005c63167227 */ /* 0x080fe200078e00ff */
[----:B------:R-:W-:Y:S02]  /*5ed0*/  SHF.R.U32.HI R23, RZ, R97, R24 ;  /* 0x00000061ff177219 */ /* 0x000fe40000011618 */
[----:B------:R-:W-:Y:S01]  /*5ee0*/  ISETP.NE.AND P3, PT, R42, 0x1, PT ;  /* 0x000000012a00780c */ /* 0x000fe20003f65270 */
[----:B------:R-:W-:Y:S01]  /*5ef0*/  IMAD.HI.U32 R28, R43, R39, RZ ;  /* 0x000000272b1c7227 */ /* 0x000fe200078e00ff */
[----:B------:R-:W-:Y:S02]  /*5f00*/  SHF.R.U32.HI R22, RZ, R93, R22 ;  /* 0x0000005dff167219 */ /* 0x000fe40000011616 */
[----:B------:R-:W-:Y:S01]  /*5f10*/  SEL R3, R98, R23, !P0 ;  /* 0x0000001762037207 */ /* 0x000fe20004000000 */
[----:B------:R-:W-:Y:S01]  /*5f20*/  IMAD.HI.U32 R26, R45, R92, RZ ;  /* 0x0000005c2d1a7227 */ /* 0x000fe200078e00ff */
[----:B------:R-:W-:Y:S03]  /*5f30*/  SEL R7, R99, R22, !P3 ;  /* 0x0000001663077207 */ /* 0x000fe60005800000 */
[-C--:B------:R-:W-:Y:S01]  /*5f40*/  IMAD.HI.U32 R22, R3, R36.reuse, RZ ;  /* 0x0000002403167227 */ /* 0x080fe200078e00ff */
[----:B------:R-:W-:Y:S03]  /*5f50*/  SHF.R.U32.HI R26, RZ, R93, R26 ;  /* 0x0000005dff1a7219 */ /* 0x000fe6000001161a */
[----:B------:R-:W-:Y:S01]  /*5f60*/  IMAD.HI.U32 R24, R7, R36, RZ ;  /* 0x0000002407187227 */ /* 0x000fe200078e00ff */
[----:B------:R-:W-:Y:S02]  /*5f70*/  @P2 SHF.R.U32.HI R3, RZ, R37, R22 ;  /* 0x00000025ff032219 */ /* 0x000fe40000011616 */
[----:B------:R-:W-:Y:S02]  /*5f80*/  SHF.R.U32.HI R22, RZ, R97, R28 ;  /* 0x00000061ff167219 */ /* 0x000fe4000001161c */
[----:B------:R-:W-:Y:S01]  /*5f90*/  @P2 SHF.R.U32.HI R7, RZ, R37, R24 ;  /* 0x00000025ff072219 */ /* 0x000fe20000011618 */
[C---:B------:R-:W-:Y:S01]  /*5fa0*/  IMAD R2, R40.reuse, R3, RZ ;  /* 0x0000000328027224 */ /* 0x040fe200078e02ff */
[----:B------:R-:W-:Y:S02]  /*5fb0*/  SEL R5, R43, R22, !P0 ;  /* 0x000000162b057207 */ /* 0x000fe40004000000 */
[----:B------:R-:W-:Y:S01]  /*5fc0*/  SEL R3, R45, R26, !P3 ;  /* 0x0000001a2d037207 */ /* 0x000fe20005800000 */
[----:B------:R-:W-:Y:S01]  /*5fd0*/  IMAD R4, R40, R7, RZ ;  /* 0x0000000728047224 */ /* 0x000fe200078e02ff */
[C---:B------:R-:W-:Y:S01]  /*5fe0*/  ISETP.GE.AND P0, PT, R5.reuse, R2, PT ;  /* 0x000000020500720c */ /* 0x040fe20003f06270 */
[----:B------:R-:W-:Y:S03]  /*5ff0*/  IMAD.HI.U32 R6, R5, R36, RZ ;  /* 0x0000002405067227 */ /* 0x000fe600078e00ff */
[----:B------:R-:W-:Y:S01]  /*6000*/  ISETP.GE.OR P0, PT, R3, R4, P0 ;  /* 0x000000040300720c */ /* 0x000fe20000706670 */
[----:B------:R-:W-:Y:S01]  /*6010*/  IMAD.MOV R4, RZ, RZ, -R3 ;  /* 0x000000ffff047224 */ /* 0x000fe200078e0a03 */
[-C--:B------:R-:W-:Y:S03]  /*6020*/  SHF.R.U32.HI R6, RZ, R37.reuse, R6 ;  /* 0x00000025ff067219 */ /* 0x080fe60000011606 */
[----:B------:R-:W-:Y:S01]  /*6030*/  IMAD R45, R42, R4, R45 ;  /* 0x000000042a2d7224 */ /* 0x000fe200078e022d */
[----:B------:R-:W-:Y:S05]  /*6040*/  SEL R15, R5, R6, !P2 ;  /* 0x00000006050f7207 */ /* 0x000fea0005000000 */
[----:B------:R-:W-:Y:S02]  /*6050*/  IMAD.MOV R6, RZ, RZ, -R15 ;  /* 0x000000ffff067224 */ /* 0x000fe400078e0a0f */
[C---:B------:R-:W-:Y:S04]  /*6060*/  @!P0 IMAD.HI.U32 R2, R3.reuse, R36, RZ ;  /* 0x0000002403028227 */ /* 0x040fe800078e00ff */
[----:B------:R-:W-:Y:S01]  /*6070*/  IMAD R6, R40, R6, R5 ;  /* 0x0000000628067224 */ /* 0x000fe200078e0205 */
[----:B------:R-:W-:Y:S04]  /*6080*/  @!P0 SHF.R.U32.HI R2, RZ, R37, R2 ;  /* 0x00000025ff028219 */ /* 0x000fe80000011602 */
[----:B------:R-:W-:Y:S02]  /*6090*/  @!P0 SEL R0, R3, R2, !P2 ;  /* 0x0000000203008207 */ /* 0x000fe40005000000 */
[----:B------:R-:W-:Y:S02]  /*60a0*/  IADD3 R2, PT, PT, -R5, RZ, RZ ;  /* 0x000000ff05027210 */ /* 0x000fe40007ffe1ff */
[----:B------:R-:W-:Y:S01]  /*60b0*/  @!P0 IADD3 R8, PT, PT, R15, -R0, RZ ;  /* 0x800000000f088210 */ /* 0x000fe20007ffe0ff */
[----:B------:R-:W-:Y:S02]  /*60c0*/  @!P0 IMAD R0, R7, R6, R0 ;  /* 0x0000000607008224 */ /* 0x000fe400078e0200 */
[----:B------:R-:W-:Y:S02]  /*60d0*/  IMAD R43, R38, R2, R43 ;  /* 0x00000002262b7224 */ /* 0x000fe400078e022b */
[----:B------:R-:W-:Y:S02]  /*60e0*/  @!P0 IMAD R5, R8, R40, R3 ;  /* 0x0000002808058224 */ /* 0x000fe400078e0203 */
[----:B------:R-:W-:Y:S04]  /*60f0*/  @!P0 IMAD.MOV.U32 R3, RZ, RZ, R0 ;  /* 0x000000ffff038224 */ /* 0x000fe800078e0000 */
[----:B------:R-:W-:Y:S02]  /*6100*/  IMAD R45, R3, R42, R45 ;  /* 0x0000002a032d7224 */ /* 0x000fe400078e022d */
[----:B------:R-:W-:Y:S07]  /*6110*/  IMAD R43, R5, R38, R43 ;  /* 0x00000026052b7224 */ /* 0x000fee00078e022b */
.L_x_111:
[----:B-1----:R-:W-:Y:S01]  /*6120*/  @!P1 ISETP.NE.AND P0, PT, R10, 0x1, PT ;  /* 0x000000010a00980c */ /* 0x002fe20003f05270 */
[----:B------:R-:W-:Y:S01]  /*6130*/  @!P1 IMAD.HI.U32 R0, R45, R12, RZ ;  /* 0x0000000c2d009227 */ /* 0x000fe200078e00ff */
[----:B------:R-:W-:Y:S01]  /*6140*/  @!P1 ISETP.NE.AND P2, PT, R9, 0x1, PT ;  /* 0x000000010900980c */ /* 0x000fe20003f45270 */
[----:B------:R-:W-:Y:S01]  /*6150*/  ULOP3.LUT UP0, URZ, UR48, 0x1b0, URZ, 0xc0, !UPT ;  /* 0x000001b030ff7892 */ /* 0x000fe2000f80c0ff */
[----:B------:R-:W-:Y:S01]  /*6160*/  R2UR UR42, R21 ;  /* 0x00000000152a72ca */ /* 0x000fe200000e0000 */
[----:B------:R-:W-:Y:S01]  /*6170*/  @!P1 IMAD.HI.U32 R3, R43, R11, RZ ;  /* 0x0000000b2b039227 */ /* 0x000fe200078e00ff */
[----:B------:R-:W-:Y:S02]  /*6180*/  @!P1 SHF.R.U32.HI R0, RZ, R13, R0 ;  /* 0x0000000dff009219 */ /* 0x000fe40000011600 */
[----:B------:R-:W-:Y:S01]  /*6190*/  R2UR UR41, R20 ;  /* 0x00000000142972ca */ /* 0x000fe200000e0000 */
[----:B------:R-:W-:Y:S01]  /*61a0*/  VIADD R112, R112, 0x1 ;  /* 0x0000000170707836 */ /* 0x000fe20000000000 */
[----:B------:R-:W-:Y:S02]  /*61b0*/  @!P1 SHF.R.U32.HI R2, RZ, R14, R3 ;  /* 0x0000000eff029219 */ /* 0x000fe40000011603 */
[----:B------:R-:W-:Y:S02]  /*61c0*/  @!P1 SEL R3, R45, R0, !P2 ;  /* 0x000000002d039207 */ /* 0x000fe40005000000 */
[----:B------:R-:W-:Y:S02]  /*61d0*/  @!P1 SEL R2, R43, R2, !P0 ;  /* 0x000000022b029207 */ /* 0x000fe40004000000 */
[----:B------:R-:W-:Y:S01]  /*61e0*/  @P4 SHF.R.U32.HI R103, RZ, 0x10, R17 ;  /* 0x00000010ff674819 */ /* 0x000fe20000011611 */
[----:B------:R-:W-:Y:S02]  /*61f0*/  USHF.L.U32 UR42, UR42, 0x6, URZ ;  /* 0x000000062a2a7899 */ /* 0x000fe400080006ff */
[----:B------:R-:W-:Y:S02]  /*6200*/  @!P1 IMAD.IADD R0, R2, 0x1, -R3 ;  /* 0x0000000102009824 */ /* 0x000fe400078e0a03 */
[----:B------:R-:W-:Y:S01]  /*6210*/  @!P1 IMAD.IADD R2, R3, 0x1, -R2 ;  /* 0x0000000103029824 */ /* 0x000fe200078e0a02 */
[----:B------:R-:W-:Y:S01]  /*6220*/  USHF.L.U32 UR41, UR41, 0x7, URZ ;  /* 0x0000000729297899 */ /* 0x000fe200080006ff */
[----:B------:R-:W-:Y:S02]  /*6230*/  @!P1 IMAD R45, R0, R9, R45 ;  /* 0x00000009002d9224 */ /* 0x000fe400078e022d */
[----:B------:R-:W-:Y:S01]  /*6240*/  @!P1 IMAD R43, R2, R10, R43 ;  /* 0x0000000a022b9224 */ /* 0x000fe200078e022b */
[----:B------:R-:W-:Y:S08]  /*6250*/  BRA.U !UP0, `(.L_x_112) ;  /* 0x0000000108407547 */ /* 0x000ff0000b800000 */
[----:B------:R-:W1:Y:S01]  /*6260*/  LDCU.64 UR8, c[0x4][0x80] ;  /* 0x01001000ff0877ac */ /* 0x000e620008000a00 */
[----:B------:R-:W-:Y:S01]  /*6270*/  MOV R3, 0x0 ;  /* 0x0000000000037802 */ /* 0x000fe20000000f00 */
[----:B------:R-:W-:Y:S02]  /*6280*/  HFMA2 R12, -RZ, RZ, 0, 5.9604644775390625e-08 ;  /* 0x00000001ff0c7431 */ /* 0x000fe400000001ff */
[----:B------:R-:W-:Y:S02]  /*6290*/  IMAD.MOV.U32 R8, RZ, RZ, 0x70 ;  /* 0x00000070ff087424 */ /* 0x000fe400078e00ff */
[----:B------:R-:W-:Y:S01]  /*62a0*/  IMAD.MOV.U32 R13, RZ, RZ, RZ ;  /* 0x000000ffff0d7224 */ /* 0x000fe200078e00ff */
[----:B------:R-:W2:Y:S01]  /*62b0*/  LDCU.64 UR6, c[0x4][0x88] ;  /* 0x01001100ff0677ac */ /* 0x000ea20008000a00 */
[----:B------:R-:W3:Y:S01]  /*62c0*/  LDC.64 R2, c[0x4][R3] ;  /* 0x0100000003027b82 */ /* 0x000ee20000000a00 */
[----:B------:R-:W4:Y:S01]  /*62d0*/  LDCU.64 UR4, c[0x4][0x8] ;  /* 0x01000100ff0477ac */ /* 0x000f220008000a00 */
[----:B-1----:R-:W-:Y:S01]  /*62e0*/  MOV R5, UR9 ;  /* 0x0000000900057c02 */ /* 0x002fe20008000f00 */
[----:B------:R-:W-:Y:S01]  /*62f0*/  IMAD.U32 R4, RZ, RZ, UR8 ;  /* 0x00000008ff047e24 */ /* 0x000fe2000f8e00ff */
[----:B--2---:R-:W-:Y:S01]  /*6300*/  MOV R7, UR7 ;  /* 0x0000000700077c02 */ /* 0x004fe20008000f00 */
[----:B------:R-:W-:Y:S01]  /*6310*/  IMAD.U32 R6, RZ, RZ, UR6 ;  /* 0x00000006ff067e24 */ /* 0x000fe2000f8e00ff */
[----:B----4-:R-:W-:Y:S01]  /*6320*/  MOV R11, UR5 ;  /* 0x00000005000b7c02 */ /* 0x010fe20008000f00 */
[----:B------:R-:W-:Y:S02]  /*6330*/  IMAD.U32 R10, RZ, RZ, UR4 ;  /* 0x00000004ff0a7e24 */ /* 0x000fe4000f8e00ff */
[----:B------:R-:W-:Y:S07]  /*6340*/  LEPC R20, `(.L_x_112) ;  /* 0x000000001014794e */ /* 0x000fee0000000000 */
[----:B---3-5:R-:W-:Y:S05]  /*6350*/  CALL.ABS.NOINC R2 ;  /* 0x0000000002007343 */ /* 0x028fea0003c00000 */
.L_x_112:
[----:B------:R-:W-:Y:S01]  /*6360*/  LOP3.LUT P0, RZ, R109, 0x1b0, RZ, 0xc0, !PT ;  /* 0x000001b06dff7812 */ /* 0x000fe2000780c0ff */
[----:B------:R-:W-:Y:S11]  /*6370*/  BSSY.RECONVERGENT B6, `(.L_x_113) ;  /* 0x0000013000067945 */ /* 0x000ff60003800200 */
[----:B------:R-:W-:Y:S01]  /*6380*/  @!UPT UIADD3 URZ, UPT, UPT, URZ, URZ, URZ ;  /* 0x000000fffffff290 */ /* 0x000fe2000fffe0ff */
[----:B------:R-:W-:Y:S05]  /*6390*/  @!P0 BRA `(.L_x_114) ;  /* 0x0000000000408947 */ /* 0x000fea0003800000 */
        /* <DEDUP_REMOVED lines=16> */
.L_x_114:
[----:B------:R-:W-:Y:S05]  /*64a0*/  BSYNC.RECONVERGENT B6 ;  /* 0x0000000000067941 */ /* 0x000fea0003800200 */
.L_x_113:
[----:B------:R-:W-:Y:S01]  /*64b0*/  ISETP.NE.U32.AND P4, PT, R90, RZ, PT ;  /* 0x000000ff5a00720c */ /* 0x000fe20003f85070 */
[----:B------:R-:W-:Y:S01]  /*64c0*/  UISETP.NE.AND UP2, UPT, UR50, URZ, UPT ;  /* 0x000000ff3200728c */ /* 0x000fe2000bf45270 */
[----:B------:R-:W-:Y:S01]  /*64d0*/  ISETP.NE.U32.AND P2, PT, RZ, UR38, PT ;  /* 0x00000026ff007c0c */ /* 0x000fe2000bf45070 */
[----:B------:R-:W-:Y:S01]  /*64e0*/  UISETP.NE.U32.AND UP1, UPT, UR44, URZ, UPT ;  /* 0x000000ff2c00728c */ /* 0x000fe2000bf25070 */
[----:B------:R-:W-:Y:S01]  /*64f0*/  ISETP.NE.AND.EX P4, PT, R91, RZ, PT, P4 ;  /* 0x000000ff5b00720c */ /* 0x000fe20003f85340 */
[----:B------:R-:W-:Y:S01]  /*6500*/  UPLOP3.LUT UP0, UPT, UPT, UPT, UPT, 0x40, 0x4 ;  /* 0x000000000004789c */ /* 0x000fe20003f0e870 */
[----:B------:R-:W-:Y:S01]  /*6510*/  ISETP.NE.AND.EX P2, PT, RZ, UR39, PT, P2 ;  /* 0x00000027ff007c0c */ /* 0x000fe2000bf45320 */
[----:B------:R-:W-:Y:S01]  /*6520*/  UISETP.NE.AND.EX UP1, UPT, UR45, URZ, UPT, UP1 ;  /* 0x000000ff2d00728c */ /* 0x000fe2000bf25310 */
[----:B------:R-:W-:Y:S04]  /*6530*/  PLOP3.LUT P1, PT, PT, PT, UP2, 0x80, 0x8 ;  /* 0x000000000008781c */ /* 0x000fe80003f2f028 */
[----:B------:R-:W-:Y:S06]  /*6540*/  @UP2 UPLOP3.LUT UP0, UPT, UPT, UPT, UP1, 0x80, 0x8 ;  /* 0x000000000008289c */ /* 0x000fec0003f0f010 */
[----:B------:R-:W-:Y:S01]  /*6550*/  PLOP3.LUT P0, PT, PT, PT, UP0, 0x80, 0x8 ;  /* 0x000000000008781c */ /* 0x000fe20003f0f008 */
[----:B------:R-:W-:Y:S01]  /*6560*/  @!UPT UIADD3 URZ, UPT, UPT, URZ, URZ, URZ ;  /* 0x000000fffffff290 */ /* 0x000fe2000fffe0ff */
[----:B------:R-:W-:Y:S11]  /*6570*/  BRA.U !UP1, `(.L_x_115) ;  /* 0x0000000109387547 */ /* 0x000ff6000b800000 */
[----:B------:R-:W-:Y:S01]  /*6580*/  UISETP.NE.U32.AND UP0, UPT, UR38, URZ, UPT ;  /* 0x000000ff2600728c */ /* 0x000fe2000bf05070 */
[----:B------:R-:W-:Y:S02]  /*6590*/  HFMA2 R0, -RZ, RZ, 0, 5.9604644775390625e-08 ;  /* 0x00000001ff007431 */ /* 0x000fe400000001ff */
[----:B------:R-:W-:Y:S01]  /*65a0*/  IMAD.MOV.U32 R95, RZ, RZ, 0x1 ;  /* 0x00000001ff5f7424 */ /* 0x000fe200078e00ff */
[----:B------:R-:W-:Y:S06]  /*65b0*/  UISETP.NE.AND.EX UP0, UPT, UR39, URZ, UPT, UP0 ;  /* 0x000000ff2700728c */ /* 0x000fec000bf05300 */
[----:B------:R-:W-:Y:S05]  /*65c0*/  PLOP3.LUT P3, PT, PT, PT, UP0, 0x80, 0x8 ;  /* 0x000000000008781c */ /* 0x000fea0003f6f008 */
[----:B------:R-:W1:Y:S01]  /*65d0*/  @UP0 LDCU.64 UR6, c[0x0][0x888] ;  /* 0x00011100ff0607ac */ /* 0x000e620008000a00 */
[----:B------:R-:W-:Y:S07]  /*65e0*/  @UP0 UIMAD UR4, UR36, UR44, URZ ;  /* 0x0000002c240402a4 */ /* 0x000fee000f8e02ff */
[----:B------:R-:W-:Y:S01]  /*65f0*/  @!P3 PRMT R95, R0, 0x7610, R95 ;  /* 0x00007610005fb816 */ /* 0x000fe2000000005f */
[----:B-1----:R-:W-:Y:S03]  /*6600*/  @UP0 UIMAD.WIDE UR6, UR4, 0x4, UR6 ;  /* 0x00000004040608a5 */ /* 0x002fe6000f8e0206 */
[----:B------:R-:W1:Y:S03]  /*6610*/  @!UP0 LDCU UR4, c[0x0][0x880] ;  /* 0x00011000ff0487ac */ /* 0x000e660008000800 */
[----:B------:R-:W-:Y:S01]  /*6620*/  IMAD.U32 R2, RZ, RZ, UR6 ;  /* 0x00000006ff027e24 */ /* 0x000fe2000f8e00ff */
[----:B------:R-:W-:Y:S05]  /*6630*/  MOV R3, UR7 ;  /* 0x0000000700037c02 */ /* 0x000fea0008000f00 */
[----:B-----5:R2:W5:Y:S02]  /*6640*/  @P3 LDG.E R49, desc[UR46][R2.64] ;  /* 0x0000002e02313981 */ /* 0x020564000c1e1900 */
[----:B-12---:R-:W-:Y:S02]  /*6650*/  @!P3 IMAD.U32 R49, RZ, RZ, UR4 ;  /* 0x00000004ff31be24 */ /* 0x006fe4000f8e00ff */
.L_x_115:
[----:B------:R-:W-:Y:S05]  /*6660*/  @!P4 BRA `(.L_x_116) ;  /* 0x000000000020c947 */ /* 0x000fea0003800000 */
[----:B------:R-:W-:Y:S04]  /*6670*/  ISETP.NE.U32.AND P3, PT, R88, RZ, PT ;  /* 0x000000ff5800720c */ /* 0x000fe80003f65070 */
[----:B------:R-:W-:Y:S11]  /*6680*/  ISETP.NE.AND.EX P3, PT, R89, RZ, PT, P3 ;  /* 0x000000ff5900720c */ /* 0x000ff60003f65330 */
[----:B------:R-:W-:Y:S02]  /*6690*/  @!UPT UIADD3 URZ, UPT, UPT, URZ, URZ, URZ ;  /* 0x000000fffffff290 */ /* 0x000fe4000fffe0ff */
[----:B------:R-:W1:Y:S01]  /*66a0*/  @P3 LDC.64 R2, c[0x0][0x8a8] ;  /* 0x00022a00ff023b82 */ /* 0x000e620000000a00 */
[----:B------:R-:W-:Y:S04]  /*66b0*/  @P3 IMAD R0, R90, UR36, RZ ;  /* 0x000000245a003c24 */ /* 0x000fe8000f8e02ff */
[----:B-1----:R-:W-:Y:S05]  /*66c0*/  @P3 IMAD.WIDE R2, R0, 0x4, R2 ;  /* 0x0000000400023825 */ /* 0x002fea00078e0202 */
[----:B-----5:R1:W5:Y:S02]  /*66d0*/  @P3 LDG.E R47, desc[UR46][R2.64] ;  /* 0x0000002e022f3981 */ /* 0x020364000c1e1900 */
[----:B-1----:R-:W2:Y:S02]  /*66e0*/  @!P3 LDC R47, c[0x0][0x8a0] ;  /* 0x00022800ff2fbb82 */ /* 0x002ea40000000800 */
.L_x_116:
[----:B-----5:R-:W-:Y:S01]  /*66f0*/  FSETP.NEU.AND P4, PT, R49, RZ, PT ;  /* 0x000000ff3100720b */ /* 0x020fe20003f8d000 */
[----:B------:R-:W-:Y:S01]  /*6700*/  BSSY B1, `(.L_x_117) ;  /* 0x0000042000017945 */ /* 0x000fe20003800000 */
[----:B------:R-:W-:Y:S01]  /*6710*/  SEL R7, RZ, 0xffffffff, P2 ;  /* 0xffffffffff077807 */ /* 0x000fe20001000000 */
[----:B------:R-:W-:Y:S01]  /*6720*/  IMAD.MOV.U32 R115, RZ, RZ, 0x1 ;  /* 0x00000001ff737424 */ /* 0x000fe200078e00ff */
[----:B------:R-:W-:Y:S02]  /*6730*/  LOP3.LUT P3, RZ, R95, 0xff, RZ, 0xc0, !PT ;  /* 0x000000ff5fff7812 */ /* 0x000fe4000786c0ff */
[----:B------:R-:W-:Y:S02]  /*6740*/  CS2R R86, SRZ ;  /* 0x0000000000567805 */ /* 0x000fe4000001ff00 */
[----:B------:R-:W-:Y:S02]  /*6750*/  @P1 SEL R4, RZ, 0xffffffff, P4 ;  /* 0xffffffffff041807 */ /* 0x000fe40002000000 */
[----:B------:R-:W-:Y:S02]  /*6760*/  CS2R R84, SRZ ;  /* 0x0000000000547805 */ /* 0x000fe4000001ff00 */
[----:B------:R-:W-:Y:S02]  /*6770*/  LEA R0, R105, UR49, 0x3 ;  /* 0x0000003169007c11 */ /* 0x000fe4000f8e18ff */
[----:B------:R-:W-:Y:S02]  /*6780*/  CS2R R82, SRZ ;  /* 0x0000000000527805 */ /* 0x000fe4000001ff00 */
[----:B------:R-:W-:Y:S02]  /*6790*/  @P0 SEL R4, R7, R4, !P3 ;  /* 0x0000000407040207 */ /* 0x000fe40005800000 */
[----:B------:R-:W-:Y:S02]  /*67a0*/  CS2R R80, SRZ ;  /* 0x0000000000507805 */ /* 0x000fe4000001ff00 */
[----:B------:R-:W-:Y:S02]  /*67b0*/  LEA R113, R44, UR49, 0x3 ;  /* 0x000000312c717c11 */ /* 0x000fe4000f8e18ff */
[----:B------:R-:W-:Y:S02]  /*67c0*/  @P1 LOP3.LUT R4, R4, 0x1, RZ, 0xc0, !PT ;  /* 0x0000000104041812 */ /* 0x000fe400078ec0ff */
[----:B------:R-:W-:Y:S02]  /*67d0*/  SHF.L.U32 R2, R107, 0x1f, RZ ;  /* 0x0000001f6b027819 */ /* 0x000fe400000006ff */
[----:B------:R-:W-:Y:S02]  /*67e0*/  ISETP.NE.U32.OR P6, PT, R4, 0x1, !P1 ;  /* 0x000000010400780c */ /* 0x000fe40004fc5470 */
[----:B------:R-:W-:Y:S02]  /*67f0*/  PLOP3.LUT P2, PT, PT, PT, UP1, 0x80, 0x8 ;  /* 0x000000000008781c */ /* 0x000fe40003f4f018 */
[----:B------:R-:W-:Y:S02]  /*6800*/  LEA.HI R5, R44, R44, RZ, 0x1 ;  /* 0x0000002c2c057211 */ /* 0x000fe400078f08ff */
[----:B------:R-:W-:Y:S02]  /*6810*/  SEL R4, RZ, 0xffffffff, P4 ;  /* 0xffffffffff047807 */ /* 0x000fe40002000000 */
[----:B------:R-:W-:Y:S01]  /*6820*/  P2R R114, PR, RZ, 0x40 ;  /* 0x00000040ff727803 */ /* 0x000fe20000000000 */
[C---:B------:R-:W-:Y:S01]  /*6830*/  IMAD.SHL.U32 R3, R5.reuse, 0x40, RZ ;  /* 0x0000004005037824 */ /* 0x040fe200078e00ff */
[----:B------:R-:W-:Y:S03]  /*6840*/  LOP3.LUT R5, R5, 0xffe, RZ, 0xc0, !PT ;  /* 0x00000ffe05057812 */ /* 0x000fe600078ec0ff */
[----:B------:R-:W-:Y:S02]  /*6850*/  @P6 SHF.L.U32 R9, R104, 0x1f, RZ ;  /* 0x0000001f68096819 */ /* 0x000fe400000006ff */
[----:B------:R-:W-:Y:S01]  /*6860*/  @P2 SEL R4, R7, R4, !P3 ;  /* 0x0000000407042207 */ /* 0x000fe20005800000 */
[----:B------:R-:W-:Y:S01]  /*6870*/  IMAD.IADD R48, R44, 0x1, -R5 ;  /* 0x000000012c307824 */ /* 0x000fe200078e0a05 */
[----:B------:R-:W1:Y:S01]  /*6880*/  @P6 SYNCS.PHASECHK.TRANS64.TRYWAIT P1, [R0+URZ+0x220], R9 ;  /* 0x00022009000065a7 */ /* 0x000e6200080211ff */
[----:B------:R-:W-:Y:S02]  /*6890*/  LOP3.LUT R3, R3, 0xffffff80, RZ, 0xc0, !PT ;  /* 0xffffff8003037812 */ /* 0x000fe400078ec0ff */
[----:B------:R-:W-:Y:S03]  /*68a0*/  LOP3.LUT R4, R4, 0x1, RZ, 0xc0, !PT ;  /* 0x0000000104047812 */ /* 0x000fe600078ec0ff */
[----:B------:R-:W-:Y:S01]  /*68b0*/  IMAD.IADD R3, R46, 0x1, R3 ;  /* 0x000000012e037824 */ /* 0x000fe200078e0203 */
[----:B------:R-:W-:Y:S03]  /*68c0*/  ISETP.NE.U32.AND P5, PT, R4, 0x1, PT ;  /* 0x000000010400780c */ /* 0x000fe60003fa5070 */
[----:B------:R-:W-:Y:S01]  /*68d0*/  IMAD R48, R48, 0x100000, R3 ;  /* 0x0010000030307824 */ /* 0x000fe200078e0203 */
[----:B------:R-:W-:Y:S01]  /*68e0*/  P2R R124, PR, RZ, 0x20 ;  /* 0x00000020ff7c7803 */ /* 0x000fe20000000000 */
[----:B------:R3:W4:Y:S01]  /*68f0*/  SYNCS.PHASECHK.TRANS64.TRYWAIT P0, [R113+URZ+0x270], R2 ;  /* 0x00027002710075a7 */ /* 0x00072200080011ff */
[----:B-1----:R-:W-:Y:S01]  /*6900*/  @P6 SEL R115, RZ, 0x1, !P1 ;  /* 0x00000001ff736807 */ /* 0x002fe20004800000 */
[----:B---3--:R-:W-:Y:S06]  /*6910*/  @!P6 BRA `(.L_x_118) ;  /* 0x000000000080e947 */ /* 0x008fec0003800000 */
[----:B------:R-:W-:Y:S01]  /*6920*/  @P5 IMAD R5, R105, 0x1000, R100 ;  /* 0x0000100069055824 */ /* 0x000fe200078e0264 */
[----:B------:R-:W-:Y:S01]  /*6930*/  ISETP.NE.AND P1, PT, R115, RZ, PT ;  /* 0x000000ff7300720c */ /* 0x000fe20003f25270 */
[----:B------:R-:W-:Y:S01]  /*6940*/  BSSY B0, `(.L_x_119) ;  /* 0x000000b000007945 */ /* 0x000fe20003800000 */
[----:B------:R-:W-:Y:S01]  /*6950*/  CS2R R82, SRZ ;  /* 0x0000000000527805 */ /* 0x000fe2000001ff00 */
[----:B------:R-:W-:Y:S01]  /*6960*/  @P5 VIADD R4, R5, UR49 ;  /* 0x0000003105045c36 */ /* 0x000fe20008000000 */
[----:B------:R-:W-:Y:S02]  /*6970*/  CS2R R80, SRZ ;  /* 0x0000000000507805 */ /* 0x000fe4000001ff00 */
[----:B------:R-:W-:Y:S02]  /*6980*/  CS2R R86, SRZ ;  /* 0x0000000000567805 */ /* 0x000fe4000001ff00 */
[----:B------:R-:W-:Y:S01]  /*6990*/  CS2R R84, SRZ ;  /* 0x0000000000547805 */ /* 0x000fe2000001ff00 */
[----:B------:R-:W-:Y:S04]  /*69a0*/  @P5 IMAD R4, R108, -0x10, R4 ;  /* 0xfffffff06c045824 */ /* 0x000fe800078e0204 */
[----:B------:R-:W-:Y:S05]  /*69b0*/  @P1 BRA `(.L_x_120) ;  /* 0x00000000000c1947 */ /* 0x000fea0003800000 */
[----:B------:R-:W-:Y:S04]  /*69c0*/  SHF.L.U32 R3, R104, 0x1f, RZ ;  /* 0x0000001f68037819 */ /* 0x000fe800000006ff */
[----:B------:R-:W1:Y:S02]  /*69d0*/  SYNCS.PHASECHK.TRANS64.TRYWAIT P1, [R0+URZ+0x220], R3 ;  /* 0x00022003000075a7 */ /* 0x000e6400080211ff */
[----:B-1----:R-:W-:Y:S05]  /*69e0*/  @!P1 BRA `(.L_x_121) ;  /* 0x0000002c00c09947 */ /* 0x002fea0003800000 */
.L_x_120:
[----:B------:R-:W-:Y:S05]  /*69f0*/  BSYNC B0 ;  /* 0x0000000000007941 */ /* 0x000fea0003800000 */
.L_x_119:
[----:B------:R-:W-:Y:S01]  /*6a00*/  ISETP.NE.AND P1, PT, R124, RZ, PT ;  /* 0x000000ff7c00720c */ /* 0x000fe20003f25270 */
[----:B-1----:R-:W-:Y:S02]  /*6a10*/  VIADD R3, R0, 0x230 ;  /* 0x0000023000037836 */ /* 0x002fe40000000000 */
[----:B------:R-:W-:Y:S02]  /*6a20*/  IMAD.U32 R0, RZ, RZ, UR37 ;  /* 0x00000025ff007e24 */ /* 0x000fe4000f8e00ff */
[----:B------:R-:W-:Y:S03]  /*6a30*/  VIADD R105, R105, 0x1 ;  /* 0x0000000169697836 */ /* 0x000fe60000000000 */
[----:B------:R-:W-:Y:S05]  /*6a40*/  PRMT R0, R0, 0x654, R3 ;  /* 0x0000065400007816 */ /* 0x000fea0000000003 */
[----:B------:R1:W3:Y:S04]  /*6a50*/  @P1 LDS.128 R80, [R5+UR49+0x400] ;  /* 0x0004003105501984 */ /* 0x0002e80008000c00 */
[----:B------:R1:W1:Y:S01]  /*6a60*/  @P1 LDS.128 R84, [R4+0x410] ;  /* 0x0004100004541984 */ /* 0x0002620000000c00 */
[C---:B------:R-:W-:Y:S01]  /*6a70*/  ISETP.NE.AND P1, PT, R105.reuse, 0x2, PT ;  /* 0x000000026900780c */ /* 0x040fe20003f25270 */
[----:B------:R-:W-:Y:S01]  /*6a80*/  @!PT LDS RZ, [RZ] ;  /* 0x00000000fffff984 */ /* 0x000fe20000000800 */
[----:B------:R-:W-:Y:S01]  /*6a90*/  @!PT LDS RZ, [RZ] ;  /* 0x00000000fffff984 */ /* 0x000fe20000000800 */
[----:B------:R-:W-:Y:S01]  /*6aa0*/  @!PT LDS RZ, [RZ] ;  /* 0x00000000fffff984 */ /* 0x000fe20000000800 */
[----:B------:R-:W-:Y:S01]  /*6ab0*/  @!PT LDS RZ, [RZ] ;  /* 0x00000000fffff984 */ /* 0x000fe20000000800 */
[----:B------:R5:W-:Y:S06]  /*6ac0*/  MEMBAR.ALL.CTA ;  /* 0x0000000000007992 */ /* 0x000bec0000008000 */
[----:B-----5:R-:W5:Y:S01]  /*6ad0*/  FENCE.VIEW.ASYNC.S ;  /* 0x00000000000073c6 */ /* 0x020f620000000000 */
[----:B------:R-:W-:Y:S02]  /*6ae0*/  SEL R3, RZ, 0x1, P1 ;  /* 0x00000001ff037807 */ /* 0x000fe40000800000 */
[----:B------:R-:W-:Y:S02]  /*6af0*/  SEL R105, R105, RZ, P1 ;  /* 0x000000ff69697207 */ /* 0x000fe40000800000 */
[----:B------:R-:W-:Y:S01]  /*6b00*/  LOP3.LUT R104, R104, R3, RZ, 0x3c, !PT ;  /* 0x0000000368687212 */ /* 0x000fe200078e3cff */
[----:B-----5:R1:W-:Y:S06]  /*6b10*/  SYNCS.ARRIVE.TRANS64.RED.A1T0 RZ, [R0+URZ], RZ ;  /* 0x000000ff00ff79a7 */ /* 0x0203ec00081004ff */
.L_x_118:
[----:B------:R-:W-:Y:S05]  /*6b20*/  BSYNC B1 ;  /* 0x0000000000017941 */ /* 0x000fea0003800000 */
.L_x_117:
[----:B-1----:R-:W-:Y:S04]  /*6b30*/  SHF.R.U32.HI R0, RZ, 0x15, R48 ;  /* 0x00000015ff007819 */ /* 0x002fe80000011630 */
[----:B------:R-:W-:Y:S01]  /*6b40*/  LOP3.LUT P1, RZ, R0, 0x3, R101, 0x48, !PT ;  /* 0x0000000300ff7812 */ /* 0x000fe20007824865 */
[----:B------:R-:W-:Y:S01]  /*6b50*/  @!UPT UIADD3 URZ, UPT, UPT, URZ, URZ, URZ ;  /* 0x000000fffffff290 */ /* 0x000fe2000fffe0ff */
[----:B----4-:R-:W-:Y:S11]  /*6b60*/  @P0 BRA `(.L_x_122) ;  /* 0x0000000000080947 */ /* 0x010ff60003800000 */
[----:B------:R-:W1:Y:S02]  /*6b70*/  SYNCS.PHASECHK.TRANS64.TRYWAIT P0, [R113+URZ+0x270], R2 ;  /* 0x00027002710075a7 */ /* 0x000e6400080011ff */
[----:B-1----:R-:W-:Y:S05]  /*6b80*/  @!P0 BRA `(.L_x_123) ;  /* 0x0000002c006c8947 */ /* 0x002fea0003800000 */
.L_x_122:
[----:B------:R-:W-:Y:S05]  /*6b90*/  @!P1 BRA `(.L_x_124) ;  /* 0x0000000000409947 */ /* 0x000fea0003800000 */
[----:B------:R-:W4:Y:S01]  /*6ba0*/  LDCU.64 UR8, c[0x4][0x70] ;  /* 0x01000e00ff0877ac */ /* 0x000f220008000a00 */
[----:B------:R-:W-:Y:S01]  /*6bb0*/  MOV R3, 0x0 ;  /* 0x0000000000037802 */ /* 0x000fe20000000f00 */
[----:B------:R-:W-:Y:S02]  /*6bc0*/  HFMA2 R12, -RZ, RZ, 0, 5.9604644775390625e-08 ;  /* 0x00000001ff0c7431 */ /* 0x000fe400000001ff */
[----:B------:R-:W-:Y:S02]  /*6bd0*/  IMAD.MOV.U32 R8, RZ, RZ, 0x192 ;  /* 0x00000192ff087424 */ /* 0x000fe400078e00ff */
[----:B------:R-:W-:Y:S01]  /*6be0*/  IMAD.MOV.U32 R13, RZ, RZ, RZ ;  /* 0x000000ffff0d7224 */ /* 0x000fe200078e00ff */
[----:B------:R-:W5:Y:S01]  /*6bf0*/  LDCU.64 UR6, c[0x4][0x78] ;  /* 0x01000f00ff0677ac */ /* 0x000f620008000a00 */
[----:B-1----:R-:W1:Y:S01]  /*6c00*/  LDC.64 R2, c[0x4][R3] ;  /* 0x0100000003027b82 */ /* 0x002e620000000a00 */
[----:B------:R-:W2:Y:S01]  /*6c10*/  LDCU.64 UR4, c[0x4][0x10] ;  /* 0x01000200ff0477ac */ /* 0x000ea20008000a00 */
[----:B----4-:R-:W-:Y:S01]  /*6c20*/  MOV R5, UR9 ;  /* 0x0000000900057c02 */ /* 0x010fe20008000f00 */
[----:B------:R-:W-:Y:S01]  /*6c30*/  IMAD.U32 R4, RZ, RZ, UR8 ;  /* 0x00000008ff047e24 */ /* 0x000fe2000f8e00ff */
[----:B-----5:R-:W-:Y:S01]  /*6c40*/  MOV R7, UR7 ;  /* 0x0000000700077c02 */ /* 0x020fe20008000f00 */
[----:B------:R-:W-:Y:S01]  /*6c50*/  IMAD.U32 R6, RZ, RZ, UR6 ;  /* 0x00000006ff067e24 */ /* 0x000fe2000f8e00ff */
[----:B--2---:R-:W-:Y:S01]  /*6c60*/  MOV R11, UR5 ;  /* 0x00000005000b7c02 */ /* 0x004fe20008000f00 */
[----:B------:R-:W-:Y:S02]  /*6c70*/  IMAD.U32 R10, RZ, RZ, UR4 ;  /* 0x00000004ff0a7e24 */ /* 0x000fe4000f8e00ff */
[----:B------:R-:W-:Y:S07]  /*6c80*/  LEPC R20, `(.L_x_124) ;  /* 0x000000001014794e */ /* 0x000fee0000000000 */
[----:B-1-3--:R-:W-:Y:S05]  /*6c90*/  CALL.ABS.NOINC R2 ;  /* 0x0000000002007343 */ /* 0x00afea0003c00000 */
.L_x_124:
[-C--:B---3--:R-:W-:Y:S01]  /*6ca0*/  F2FP.F16.E5M2.UNPACK_B R51, R80.reuse ;  /* 0x00000050ff33723e */ /* 0x088fe200020004ff */
[----:B------:R-:W-:Y:S05]  /*6cb0*/  WARPSYNC.ALL ;  /* 0x0000000000007948 */ /* 0x000fea0003800000 */
[----:B------:R-:W-:Y:S01]  /*6cc0*/  R2UR UR4, R48 ;  /* 0x00000000300472ca */ /* 0x000fe200000e0000 */
[--C-:B------:R-:W-:Y:S01]  /*6cd0*/  HADD2.F32 R50, -RZ, R51.reuse.H0_H0 ;  /* 0x20000033ff327230 */ /* 0x100fe20000004100 */
[----:B------:R-:W-:Y:S01]  /*6ce0*/  F2FP.F16.E5M2.UNPACK_B R53, R80.H1 ;  /* 0x00000050ff35723e */ /* 0x000fe200030004ff */
[----:B------:R-:W-:Y:S01]  /*6cf0*/  HADD2.F32 R51, -RZ, R51.H1_H1 ;  /* 0x30000033ff337230 */ /* 0x000fe20000004100 */
[-C--:B------:R-:W-:Y:S01]  /*6d00*/  F2FP.F16.E5M2.UNPACK_B R55, R81.reuse ;  /* 0x00000051ff37723e */ /* 0x080fe200020004ff */
[----:B------:R-:W-:Y:S01]  /*6d10*/  BSSY.RECONVERGENT B0, `(.L_x_125) ;  /* 0x0000099000007945 */ /* 0x000fe20003800200 */
[----:B------:R-:W-:Y:S01]  /*6d20*/  F2FP.F16.E5M2.UNPACK_B R57, R81.H1 ;  /* 0x00000051ff39723e */ /* 0x000fe200030004ff */
[--C-:B------:R-:W-:Y:S01]  /*6d30*/  HADD2.F32 R52, -RZ, R53.reuse.H0_H0 ;  /* 0x20000035ff347230 */ /* 0x100fe20000004100 */
[-C--:B------:R-:W-:Y:S01]  /*6d40*/  F2FP.F16.E5M2.UNPACK_B R59, R82.reuse ;  /* 0x00000052ff3b723e */ /* 0x080fe200020004ff */
[----:B------:R-:W-:Y:S01]  /*6d50*/  HADD2.F32 R54, -RZ, R53.H1_H1 ;  /* 0x30000035ff367230 */ /* 0x000fe20000004100 */
[----:B------:R-:W-:Y:S01]  /*6d60*/  F2FP.F16.E5M2.UNPACK_B R61, R82.H1 ;  /* 0x00000052ff3d723e */ /* 0x000fe200030004ff */
[--C-:B------:R-:W-:Y:S01]  /*6d70*/  HADD2.F32 R53, -RZ, R55.reuse.H0_H0 ;  /* 0x20000037ff357230 */ /* 0x100fe20000004100 */
[-C--:B------:R-:W-:Y:S01]  /*6d80*/  F2FP.F16.E5M2.UNPACK_B R63, R83.reuse ;  /* 0x00000053ff3f723e */ /* 0x080fe200020004ff */
[----:B------:R-:W-:Y:S01]  /*6d90*/  LDTM.16dp32bit_t0_t15.x32 R4, tmem[UR4] ;  /* 0x00000004000479ee */ /* 0x000fe20008a80000 */
[----:B------:R-:W2:Y:S01]  /*6da0*/  LDTM.16dp32bit_t16_t31.x32 R4, tmem[UR4+0x20] ;  /* 0x00002004000479ee */ /* 0x000ea20008aa0000 */
[----:B------:R-:W-:Y:S01]  /*6db0*/  SHF.L.U32 R125, R102, 0x4, RZ ;  /* 0x00000004667d7819 */ /* 0x000fe200000006ff */
[----:B------:R-:W-:Y:S01]  /*6dc0*/  HADD2.F32 R56, -RZ, R55.H1_H1 ;  /* 0x30000037ff387230 */ /* 0x000fe20000004100 */
[----:B------:R-:W-:Y:S01]  /*6dd0*/  ISETP.NE.AND P6, PT, R114, RZ, PT ;  /* 0x000000ff7200720c */ /* 0x000fe20003fc5270 */
[----:B------:R-:W-:Y:S01]  /*6de0*/  HADD2.F32 R60, -RZ, R59.H1_H1 ;  /* 0x3000003bff3c7230 */ /* 0x000fe20000004100 */
[----:B------:R-:W-:Y:S01]  /*6df0*/  IADD3 R114, PT, PT, R100, UR49, RZ ;  /* 0x0000003164727c10 */ /* 0x000fe2000fffe0ff */
[----:B------:R-:W-:Y:S01]  /*6e00*/  HADD2.F32 R64, -RZ, R63.H1_H1 ;  /* 0x3000003fff407230 */ /* 0x000fe20000004100 */
[----:B------:R-:W-:Y:S01]  /*6e10*/  F2FP.F16.E5M2.UNPACK_B R65, R83.H1 ;  /* 0x00000053ff41723e */ /* 0x000fe200030004ff */
[--C-:B------:R-:W-:Y:S01]  /*6e20*/  HADD2.F32 R55, -RZ, R57.reuse.H0_H0 ;  /* 0x20000039ff377230 */ /* 0x100fe20000004100 */
[----:B------:R-:W-:Y:S01]  /*6e30*/  IADD3 R114, PT, PT, R114, R125, RZ ;  /* 0x0000007d72727210 */ /* 0x000fe20007ffe0ff */
[----:B------:R-:W-:Y:S01]  /*6e40*/  HADD2.F32 R58, -RZ, R57.H1_H1 ;  /* 0x30000039ff3a7230 */ /* 0x000fe20000004100 */
[-C--:B------:R-:W-:Y:S01]  /*6e50*/  F2FP.F16.E5M2.UNPACK_B R67, R84.reuse ;  /* 0x00000054ff43723e */ /* 0x080fe200020004ff */
[----:B------:R-:W-:Y:S01]  /*6e60*/  HADD2.F32 R57, -RZ, R59.H0_H0 ;  /* 0x2000003bff397230 */ /* 0x000fe20000004100 */
[----:B------:R-:W-:Y:S01]  /*6e70*/  F2FP.F16.E5M2.UNPACK_B R69, R84.H1 ;  /* 0x00000054ff45723e */ /* 0x000fe200030004ff */
[----:B------:R-:W-:Y:S01]  /*6e80*/  HADD2.F32 R59, -RZ, R61.H0_H0 ;  /* 0x2000003dff3b7230 */ /* 0x000fe20000004100 */
[-C--:B------:R-:W-:Y:S01]  /*6e90*/  F2FP.F16.E5M2.UNPACK_B R71, R85.reuse ;  /* 0x00000055ff47723e */ /* 0x080fe200020004ff */
[----:B------:R-:W-:Y:S01]  /*6ea0*/  HADD2.F32 R68, -RZ, R67.H1_H1 ;  /* 0x30000043ff447230 */ /* 0x000fe20000004100 */
[----:B------:R-:W-:Y:S01]  /*6eb0*/  F2FP.F16.E5M2.UNPACK_B R73, R85.H1 ;  /* 0x00000055ff49723e */ /* 0x000fe200030004ff */
[----:B------:R-:W-:Y:S01]  /*6ec0*/  HADD2.F32 R62, -RZ, R61.H1_H1 ;  /* 0x3000003dff3e7230 */ /* 0x000fe20000004100 */
[-C--:B------:R-:W-:Y:S01]  /*6ed0*/  F2FP.F16.E5M2.UNPACK_B R75, R86.reuse ;  /* 0x00000056ff4b723e */ /* 0x080fe200020004ff */
[----:B------:R-:W-:Y:S01]  /*6ee0*/  HADD2.F32 R61, -RZ, R63.H0_H0 ;  /* 0x2000003fff3d7230 */ /* 0x000fe20000004100 */
[----:B------:R-:W-:Y:S01]  /*6ef0*/  F2FP.F16.E5M2.UNPACK_B R77, R86.H1 ;  /* 0x00000056ff4d723e */ /* 0x000fe200030004ff */
[----:B------:R-:W-:Y:S01]  /*6f00*/  HADD2.F32 R72, -RZ, R71.H1_H1 ;  /* 0x30000047ff487230 */ /* 0x000fe20000004100 */
[----:B------:R-:W-:Y:S01]  /*6f10*/  F2FP.F16.E5M2.UNPACK_B R79, R87.H1 ;  /* 0x00000057ff4f723e */ /* 0x000fe200030004ff */
[C---:B--2---:R-:W-:Y:S01]  /*6f20*/  FMUL R0, R47.reuse, R4 ;  /* 0x000000042f007220 */ /* 0x044fe20000400000 */
[C---:B-1----:R-:W-:Y:S01]  /*6f30*/  FMUL R2, R47.reuse, R5 ;  /* 0x000000052f027220 */ /* 0x042fe20000400000 */
[C---:B------:R-:W-:Y:S01]  /*6f40*/  FMUL R4, R47.reuse, R8 ;  /* 0x000000082f047220 */ /* 0x040fe20000400000 */
[----:B------:R-:W-:Y:S01]  /*6f50*/  FMUL R5, R47, R9 ;  /* 0x000000092f057220 */ /* 0x000fe20000400000 */
[C---:B------:R-:W-:Y:S01]  /*6f60*/  FFMA R0, R49.reuse, R50, R0 ;  /* 0x0000003231007223 */ /* 0x040fe20000000000 */
[----:B------:R-:W-:Y:S01]  /*6f70*/  FFMA R2, R49, R51, R2 ;  /* 0x0000003331027223 */ /* 0x000fe20000000002 */
[C---:B------:R-:W-:Y:S01]  /*6f80*/  FMUL R8, R47.reuse, R12 ;  /* 0x0000000c2f087220 */ /* 0x040fe20000400000 */
[C---:B------:R-:W-:Y:S01]  /*6f90*/  FMUL R9, R47.reuse, R13 ;  /* 0x0000000d2f097220 */ /* 0x040fe20000400000 */
[C---:B------:R-:W-:Y:S01]  /*6fa0*/  FMUL R12, R47.reuse, R16 ;  /* 0x000000102f0c7220 */ /* 0x040fe20000400000 */
[C---:B------:R-:W-:Y:S01]  /*6fb0*/  FMUL R13, R47.reuse, R17 ;  /* 0x000000112f0d7220 */ /* 0x040fe20000400000 */
[C---:B------:R-:W-:Y:S01]  /*6fc0*/  FMUL R16, R47.reuse, R20 ;  /* 0x000000142f107220 */ /* 0x040fe20000400000 */
[C---:B------:R-:W-:Y:S01]  /*6fd0*/  FMUL R17, R47.reuse, R21 ;  /* 0x000000152f117220 */ /* 0x040fe20000400000 */
[C---:B------:R-:W-:Y:S01]  /*6fe0*/  FMUL R20, R47.reuse, R24 ;  /* 0x000000182f147220 */ /* 0x040fe20000400000 */
[C---:B------:R-:W-:Y:S01]  /*6ff0*/  FMUL R21, R47.reuse, R25 ;  /* 0x000000192f157220 */ /* 0x040fe20000400000 */
[----:B------:R-:W-:Y:S02]  /*7000*/  HADD2.F32 R76, -RZ, R75.H1_H1 ;  /* 0x3000004bff4c7230 */ /* 0x000fe40000004100 */
[C---:B------:R-:W-:Y:S01]  /*7010*/  FMUL R24, R47.reuse, R28 ;  /* 0x0000001c2f187220 */ /* 0x040fe20000400000 */
[C---:B------:R-:W-:Y:S01]  /*7020*/  FMUL R25, R47.reuse, R29 ;  /* 0x0000001d2f197220 */ /* 0x040fe20000400000 */
[C---:B------:R-:W-:Y:S01]  /*7030*/  FMUL R28, R47.reuse, R32 ;  /* 0x000000202f1c7220 */ /* 0x040fe20000400000 */
[C---:B------:R-:W-:Y:S01]  /*7040*/  FMUL R29, R47.reuse, R33 ;  /* 0x000000212f1d7220 */ /* 0x040fe20000400000 */
[C---:B------:R-:W-:Y:S01]  /*7050*/  FMUL R3, R47.reuse, R6 ;  /* 0x000000062f037220 */ /* 0x040fe20000400000 */
[C---:B------:R-:W-:Y:S01]  /*7060*/  FMUL R7, R47.reuse, R7 ;  /* 0x000000072f077220 */ /* 0x040fe20000400000 */
[C---:B------:R-:W-:Y:S01]  /*7070*/  FMUL R6, R47.reuse, R10 ;  /* 0x0000000a2f067220 */ /* 0x040fe20000400000 */
[----:B------:R-:W-:Y:S01]  /*7080*/  FMUL R11, R47, R11 ;  /* 0x0000000b2f0b7220 */ /* 0x000fe20000400000 */
[C---:B------:R-:W-:Y:S01]  /*7090*/  FFMA R3, R49.reuse, R52, R3 ;  /* 0x0000003431037223 */ /* 0x040fe20000000003 */
[C---:B------:R-:W-:Y:S01]  /*70a0*/  FFMA R7, R49.reuse, R54, R7 ;  /* 0x0000003631077223 */ /* 0x040fe20000000007 */
[C---:B------:R-:W-:Y:S01]  /*70b0*/  FFMA R4, R49.reuse, R53, R4 ;  /* 0x0000003531047223 */ /* 0x040fe20000000004 */
[----:B------:R-:W-:Y:S01]  /*70c0*/  F2FP.F16.E5M2.UNPACK_B R50, R87 ;  /* 0x00000057ff32723e */ /* 0x000fe200020004ff */
[C---:B------:R-:W-:Y:S01]  /*70d0*/  FFMA R5, R49.reuse, R56, R5 ;  /* 0x0000003831057223 */ /* 0x040fe20000000005 */
[----:B------:R-:W-:Y:S01]  /*70e0*/  FFMA R6, R49, R55, R6 ;  /* 0x0000003731067223 */ /* 0x000fe20000000006 */
[----:B------:R-:W-:Y:S01]  /*70f0*/  F2FP.SATFINITE.E5M2.F32.PACK_AB_MERGE_C R117, R7, R3, RZ ;  /* 0x000000030775723e */ /* 0x000fe200048060ff */
[C---:B------:R-:W-:Y:S01]  /*7100*/  FFMA R11, R49.reuse, R58, R11 ;  /* 0x0000003a310b7223 */ /* 0x040fe2000000000b */
[C---:B------:R-:W-:Y:S01]  /*7110*/  FFMA R8, R49.reuse, R57, R8 ;  /* 0x0000003931087223 */ /* 0x040fe20000000008 */
[----:B------:R-:W-:Y:S01]  /*7120*/  ISETP.NE.AND P0, PT, R110, RZ, PT ;  /* 0x000000ff6e00720c */ /* 0x000fe20003f05270 */
[----:B------:R-:W-:Y:S01]  /*7130*/  FFMA R9, R49, R60, R9 ;  /* 0x0000003c31097223 */ /* 0x000fe20000000009 */
[----:B------:R-:W-:Y:S01]  /*7140*/  F2FP.SATFINITE.E5M2.F32.PACK_AB_MERGE_C R116, R2, R0, R117 ;  /* 0x000000000274723e */ /* 0x000fe20004806075 */
[--C-:B------:R-:W-:Y:S01]  /*7150*/  HADD2.F32 R51, -RZ, R50.reuse.H0_H0 ;  /* 0x20000032ff337230 */ /* 0x100fe20000004100 */
[----:B------:R-:W-:Y:S01]  /*7160*/  F2FP.SATFINITE.E5M2.F32.PACK_AB_MERGE_C R117, R11, R6, RZ ;  /* 0x000000060b75723e */ /* 0x000fe200048060ff */
[----:B------:R-:W-:Y:S02]  /*7170*/  HADD2.F32 R50, -RZ, R50.H1_H1 ;  /* 0x30000032ff327230 */ /* 0x000fe40000004100 */
[C---:B------:R-:W-:Y:S01]  /*7180*/  FMUL R10, R47.reuse, R14 ;  /* 0x0000000e2f0a7220 */ /* 0x040fe20000400000 */
[----:B------:R-:W-:Y:S01]  /*7190*/  FMUL R15, R47, R15 ;  /* 0x0000000f2f0f7220 */ /* 0x000fe20000400000 */
[--C-:B------:R-:W-:Y:S01]  /*71a0*/  HADD2.F32 R63, -RZ, R65.reuse.H0_H0 ;  /* 0x20000041ff3f7230 */ /* 0x100fe20000004100 */
[----:B------:R-:W-:Y:S01]  /*71b0*/  F2FP.SATFINITE.E5M2.F32.PACK_AB_MERGE_C R117, R5, R4, R117 ;  /* 0x000000040575723e */ /* 0x000fe20004806075 */
[C---:B------:R-:W-:Y:S01]  /*71c0*/  FFMA R10, R49.reuse, R59, R10 ;  /* 0x0000003b310a7223 */ /* 0x040fe2000000000a */
[C---:B------:R-:W-:Y:S01]  /*71d0*/  FFMA R15, R49.reuse, R62, R15 ;  /* 0x0000003e310f7223 */ /* 0x040fe2000000000f */
[C---:B------:R-:W-:Y:S01]  /*71e0*/  FFMA R12, R49.reuse, R61, R12 ;  /* 0x0000003d310c7223 */ /* 0x040fe2000000000c */
[----:B------:R-:W-:Y:S01]  /*71f0*/  FFMA R13, R49, R64, R13 ;  /* 0x00000040310d7223 */ /* 0x000fe2000000000d */
[----:B------:R-:W-:Y:S02]  /*7200*/  HADD2.F32 R66, -RZ, R65.H1_H1 ;  /* 0x30000041ff427230 */ /* 0x000fe40000004100 */
[C---:B------:R-:W-:Y:S01]  /*7210*/  FMUL R14, R47.reuse, R18 ;  /* 0x000000122f0e7220 */ /* 0x040fe20000400000 */
[----:B------:R-:W-:Y:S02]  /*7220*/  HADD2.F32 R65, -RZ, R67.H0_H0 ;  /* 0x20000043ff417230 */ /* 0x000fe40000004100 */
[----:B------:R-:W-:Y:S01]  /*7230*/  FMUL R19, R47, R19 ;  /* 0x000000132f137220 */ /* 0x000fe20000400000 */
[--C-:B------:R-:W-:Y:S02]  /*7240*/  HADD2.F32 R67, -RZ, R69.reuse.H0_H0 ;  /* 0x20000045ff437230 */ /* 0x100fe40000004100 */
[----:B------:R-:W-:Y:S01]  /*7250*/  FFMA R14, R49, R63, R14 ;  /* 0x0000003f310e7223 */ /* 0x000fe2000000000e */
[----:B------:R-:W-:Y:S02]  /*7260*/  HADD2.F32 R70, -RZ, R69.H1_H1 ;  /* 0x30000045ff467230 */ /* 0x000fe40000004100 */
[----:B------:R-:W-:Y:S01]  /*7270*/  FMUL R18, R47, R22 ;  /* 0x000000162f127220 */ /* 0x000fe20000400000 */
[----:B------:R-:W-:Y:S02]  /*7280*/  HADD2.F32 R69, -RZ, R71.H0_H0 ;  /* 0x20000047ff457230 */ /* 0x000fe40000004100 */
[----:B------:R-:W-:Y:S01]  /*7290*/  FFMA R19, R49, R66, R19 ;  /* 0x0000004231137223 */ /* 0x000fe20000000013 */
[----:B------:R-:W-:Y:S01]  /*72a0*/  FMUL R23, R47, R23 ;  /* 0x000000172f177220 */ /* 0x000fe20000400000 */
[C---:B------:R-:W-:Y:S01]  /*72b0*/  FFMA R16, R49.reuse, R65, R16 ;  /* 0x0000004131107223 */ /* 0x040fe20000000010 */
[C---:B------:R-:W-:Y:S01]  /*72c0*/  FFMA R17, R49.reuse, R68, R17 ;  /* 0x0000004431117223 */ /* 0x040fe20000000011 */
        /* <DEDUP_REMOVED lines=23> */
[----:B------:R-:W-:Y:S01]  /*7440*/  F2FP.SATFINITE.E5M2.F32.PACK_AB_MERGE_C R118, R15, R10, RZ ;  /* 0x0000000a0f76723e */ /* 0x000fe200048060ff */
[----:B------:R-:W-:Y:S01]  /*7450*/  FFMA R28, R49, R51, R28 ;  /* 0x00000033311c7223 */ /* 0x000fe2000000001c */
[----:B------:R-:W-:Y:S01]  /*7460*/  F2FP.SATFINITE.E5M2.F32.PACK_AB_MERGE_C R119, R19, R14, RZ ;  /* 0x0000000e1377723e */ /* 0x000fe200048060ff */
[C---:B------:R-:W-:Y:S01]  /*7470*/  FFMA R29, R49.reuse, R50, R29 ;  /* 0x00000032311d7223 */ /* 0x040fe2000000001d */
[C---:B------:R-:W-:Y:S01]  /*7480*/  FFMA R30, R49.reuse, R77, R30 ;  /* 0x0000004d311e7223 */ /* 0x040fe2000000001e */
[----:B------:R-:W-:Y:S01]  /*7490*/  FFMA R35, R49, R52, R35 ;  /* 0x0000003431237223 */ /* 0x000fe20000000023 */
[----:B------:R-:W-:Y:S02]  /*74a0*/  F2FP.SATFINITE.E5M2.F32.PACK_AB_MERGE_C R118, R9, R8, R118 ;  /* 0x000000080976723e */ /* 0x000fe40004806076 */
[----:B------:R-:W-:Y:S02]  /*74b0*/  F2FP.SATFINITE.E5M2.F32.PACK_AB_MERGE_C R119, R13, R12, R119 ;  /* 0x0000000c0d77723e */ /* 0x000fe40004806077 */
[----:B------:R-:W-:Y:S02]  /*74c0*/  F2FP.SATFINITE.E5M2.F32.PACK_AB_MERGE_C R120, R23, R18, RZ ;  /* 0x000000121778723e */ /* 0x000fe400048060ff */
[----:B------:R-:W-:Y:S01]  /*74d0*/  F2FP.SATFINITE.E5M2.F32.PACK_AB_MERGE_C R121, R27, R22, RZ ;  /* 0x000000161b79723e */ /* 0x000fe200048060ff */
[----:B------:R1:W-:Y:S01]  /*74e0*/  STS.128 [R100+UR49+0x2400], R116 ;  /* 0x0024007464007988 */ /* 0x0003e20008000c31 */
[----:B------:R-:W-:Y:S02]  /*74f0*/  F2FP.SATFINITE.E5M2.F32.PACK_AB_MERGE_C R122, R31, R26, RZ ;  /* 0x0000001a1f7a723e */ /* 0x000fe400048060ff */
[----:B------:R-:W-:Y:S02]  /*7500*/  F2FP.SATFINITE.E5M2.F32.PACK_AB_MERGE_C R123, R35, R30, RZ ;  /* 0x0000001e237b723e */ /* 0x000fe400048060ff */
[----:B------:R-:W-:Y:S02]  /*7510*/  F2FP.SATFINITE.E5M2.F32.PACK_AB_MERGE_C R120, R17, R16, R120 ;  /* 0x000000101178723e */ /* 0x000fe40004806078 */
[----:B------:R-:W-:Y:S02]  /*7520*/  F2FP.SATFINITE.E5M2.F32.PACK_AB_MERGE_C R121, R21, R20, R121 ;  /* 0x000000141579723e */ /* 0x000fe40004806079 */
[----:B------:R-:W-:Y:S02]  /*7530*/  F2FP.SATFINITE.E5M2.F32.PACK_AB_MERGE_C R122, R25, R24, R122 ;  /* 0x00000018197a723e */ /* 0x000fe4000480607a */
[----:B------:R-:W-:Y:S02]  /*7540*/  F2FP.SATFINITE.E5M2.F32.PACK_AB_MERGE_C R123, R29, R28, R123 ;  /* 0x0000001c1d7b723e */ /* 0x000fe4000480607b */
[----:B------:R-:W-:Y:S02]  /*7550*/  LEA R32, R105, UR49, 0x3 ;  /* 0x0000003169207c11 */ /* 0x000fe4000f8e18ff */
[----:B------:R-:W-:Y:S01]  /*7560*/  @P6 SHF.L.U32 R33, R104, 0x1f, RZ ;  /* 0x0000001f68216819 */ /* 0x000fe200000006ff */
[----:B------:R1:W-:Y:S01]  /*7570*/  STS.128 [R114+0x2410], R120 ;  /* 0x0024107872007388 */ /* 0x0003e20000000c00 */
[----:B------:R-:W-:Y:S01]  /*7580*/  @!PT LDS RZ, [RZ] ;  /* 0x00000000fffff984 */ /* 0x000fe20000000800 */
[----:B------:R-:W-:Y:S01]  /*7590*/  @!PT LDS RZ, [RZ] ;  /* 0x00000000fffff984 */ /* 0x000fe20000000800 */
[----:B------:R-:W-:Y:S01]  /*75a0*/  @!PT LDS RZ, [RZ] ;  /* 0x00000000fffff984 */ /* 0x000fe20000000800 */
[----:B------:R-:W-:Y:S01]  /*75b0*/  @!PT LDS RZ, [RZ] ;  /* 0x00000000fffff984 */ /* 0x000fe20000000800 */
[----:B------:R2:W-:Y:S07]  /*75c0*/  MEMBAR.ALL.CTA ;  /* 0x0000000000007992 */ /* 0x0005ee0000008000 */
[----:B--2---:R-:W2:Y:S02]  /*75d0*/  FENCE.VIEW.ASYNC.S ;  /* 0x00000000000073c6 */ /* 0x004ea40000000000 */
[----:B--2---:R-:W-:Y:S06]  /*75e0*/  BAR.SYNC.DEFER_BLOCKING 0x1, 0x80 ;  /* 0x0042000000007b1d */ /* 0x004fec0000010000 */
[----:B------:R-:W-:Y:S05]  /*75f0*/  @P0 BRA `(.L_x_126) ;  /* 0x0000000000280947 */ /* 0x000fea0003800000 */
[----:B------:R-:W-:Y:S02]  /*7600*/  UIADD3 UR4, UPT, UPT, UR49, 0x2400, URZ ;  /* 0x0000240031047890 */ /* 0x000fe4000fffe0ff */
[----:B------:R-:W-:Y:S01]  /*7610*/  UIADD3 UR6, UP0, UPT, UR52, 0x680, URZ ;  /* 0x0000068034067890 */ /* 0x000fe2000ff1e0ff */
[----:B------:R-:W-:Y:S03]  /*7620*/  UMOV UR43, UR36 ;  /* 0x00000024002b7c82 */ /* 0x000fe60008000000 */
[----:B------:R-:W-:Y:S01]  /*7630*/  MOV R109, UR4 ;  /* 0x00000004006d7c02 */ /* 0x000fe20008000f00 */
[----:B------:R-:W-:Y:S03]  /*7640*/  UIADD3.X UR7, UPT, UPT, URZ, UR53, URZ, UP0, !UPT ;  /* 0x00000035ff077290 */ /* 0x000fe600087fe4ff */
[----:B------:R-:W-:Y:S11]  /*7650*/  R2UR UR40, R109 ;  /* 0x000000006d2872ca */ /* 0x000ff600000e0000 */
[----:B------:R-:W-:Y:S02]  /*7660*/  @!UPT UIADD3 URZ, UPT, UPT, URZ, URZ, URZ ;  /* 0x000000fffffff290 */ /* 0x000fe4000fffe0ff */
[----:B------:R2:W-:Y:S01]  /*7670*/  UTMASTG.3D [UR40], [UR6] ;  /* 0x00000028060073b5 */ /* 0x0005e20008010000 */
[----:B------:R0:W-:Y:S01]  /*7680*/  UTMACMDFLUSH ;  /* 0x00000000000079b7 */ /* 0x0001e20000000000 */
[----:B--2---:R-:W-:Y:S04]  /*7690*/  DEPBAR.LE SB0, 0x1 ;  /* 0x000080400000791a */ /* 0x004fe80000000000 */
.L_x_126:
[----:B------:R-:W-:Y:S05]  /*76a0*/  BSYNC.RECONVERGENT B0 ;  /* 0x0000000000007941 */ /* 0x000fea0003800200 */
.L_x_125:
[----:B------:R-:W-:Y:S06]  /*76b0*/  BAR.SYNC.DEFER_BLOCKING 0x1, 0x80 ;  /* 0x0042000000007b1d */ /* 0x000fec0000010000 */
[----:B------:R-:W2:Y:S01]  /*76c0*/  @P6 SYNCS.PHASECHK.TRANS64.TRYWAIT P0, [R32+URZ+0x220], R33 ;  /* 0x00022021200065a7 */ /* 0x000ea200080011ff */
[----:B------:R-:W-:Y:S01]  /*76d0*/  BSSY B1, `(.L_x_127) ;  /* 0x0000020000017945 */ /* 0x000fe20003800000 */
[----:B--2---:R-:W-:Y:S03]  /*76e0*/  @P6 SEL R115, RZ, 0x1, !P0 ;  /* 0x00000001ff736807 */ /* 0x004fe60004000000 */
[----:B------:R-:W-:Y:S05]  /*76f0*/  @!P6 BRA `(.L_x_128) ;  /* 0x000000000074e947 */ /* 0x000fea0003800000 */
[----:B------:R-:W-:Y:S01]  /*7700*/  ISETP.NE.AND P1, PT, R124, RZ, PT ;  /* 0x000000ff7c00720c */ /* 0x000fe20003f25270 */
[----:B------:R-:W-:Y:S01]  /*7710*/  BSSY B0, `(.L_x_129) ;  /* 0x0000009000007945 */ /* 0x000fe20003800000 */
[----:B------:R-:W-:Y:S11]  /*7720*/  ISETP.NE.AND P0, PT, R115, RZ, PT ;  /* 0x000000ff7300720c */ /* 0x000ff60003f05270 */
[----:B------:R-:W-:Y:S05]  /*7730*/  @P1 IMAD R0, R105, 0x1000, R100 ;  /* 0x0000100069001824 */ /* 0x000fea00078e0264 */
[----:B------:R-:W-:Y:S05]  /*7740*/  @P1 IADD3 R2, PT, PT, R0, UR49, RZ ;  /* 0x0000003100021c10 */ /* 0x000fea000fffe0ff */
[----:B------:R-:W-:Y:S01]  /*7750*/  @P1 IMAD.IADD R2, R2, 0x1, R125 ;  /* 0x0000000102021824 */ /* 0x000fe200078e027d */
[----:B------:R-:W-:Y:S06]  /*7760*/  @P0 BRA `(.L_x_130) ;  /* 0x00000000000c0947 */ /* 0x000fec0003800000 */
[----:B------:R-:W-:Y:S04]  /*7770*/  SHF.L.U32 R3, R104, 0x1f, RZ ;  /* 0x0000001f68037819 */ /* 0x000fe800000006ff */
[----:B------:R-:W2:Y:S02]  /*7780*/  SYNCS.PHASECHK.TRANS64.TRYWAIT P0, [R32+URZ+0x220], R3 ;  /* 0x00022003200075a7 */ /* 0x000ea400080011ff */
[----:B--2---:R-:W-:Y:S05]  /*7790*/  @!P0 BRA `(.L_x_131) ;  /* 0x00000020007c8947 */ /* 0x004fea0003800000 */
.L_x_130:
[----:B------:R-:W-:Y:S05]  /*77a0*/  BSYNC B0 ;  /* 0x0000000000007941 */ /* 0x000fea0003800000 */
.L_x_129:
[----:B------:R-:W-:Y:S01]  /*77b0*/  ISETP.NE.AND P0, PT, R124, RZ, PT ;  /* 0x000000ff7c00720c */ /* 0x000fe20003f05270 */
[----:B--2---:R-:W-:Y:S02]  /*77c0*/  VIADD R32, R32, 0x230 ;  /* 0x0000023020207836 */ /* 0x004fe40000000000 */
[----:B------:R-:W-:Y:S02]  /*77d0*/  IMAD.U32 R3, RZ, RZ, UR37 ;  /* 0x00000025ff037e24 */ /* 0x000fe4000f8e00ff */
[----:B------:R-:W-:Y:S03]  /*77e0*/  VIADD R105, R105, 0x1 ;  /* 0x0000000169697836 */ /* 0x000fe60000000000 */
[----:B------:R-:W-:Y:S05]  /*77f0*/  PRMT R3, R3, 0x654, R32 ;  /* 0x0000065403037816 */ /* 0x000fea0000000020 */
[----:B------:R2:W3:Y:S04]  /*7800*/  @P0 LDS.128 R80, [R0+UR49+0x400] ;  /* 0x0004003100500984 */ /* 0x0004e80008000c00 */
[----:B------:R2:W4:Y:S01]  /*7810*/  @P0 LDS.128 R84, [R2+0x410] ;  /* 0x0004100002540984 */ /* 0x0005220000000c00 */
[C---:B------:R-:W-:Y:S01]  /*7820*/  ISETP.NE.AND P0, PT, R105.reuse, 0x2, PT ;  /* 0x000000026900780c */ /* 0x040fe20003f05270 */
[----:B------:R-:W-:Y:S01]  /*7830*/  @!PT LDS RZ, [RZ] ;  /* 0x00000000fffff984 */ /* 0x000fe20000000800 */
[----:B------:R-:W-:Y:S01]  /*7840*/  @!PT LDS RZ, [RZ] ;  /* 0x00000000fffff984 */ /* 0x000fe20000000800 */
[----:B------:R-:W-:Y:S01]  /*7850*/  @!PT LDS RZ, [RZ] ;  /* 0x00000000fffff984 */ /* 0x000fe20000000800 */
[----:B------:R-:W-:Y:S01]  /*7860*/  @!PT LDS RZ, [RZ] ;  /* 0x00000000fffff984 */ /* 0x000fe20000000800 */
[----:B------:R5:W-:Y:S06]  /*7870*/  MEMBAR.ALL.CTA ;  /* 0x0000000000007992 */ /* 0x000bec0000008000 */
[----:B-----5:R-:W5:Y:S01]  /*7880*/  FENCE.VIEW.ASYNC.S ;  /* 0x00000000000073c6 */ /* 0x020f620000000000 */
[----:B------:R-:W-:Y:S01]  /*7890*/  SEL R105, R105, RZ, P0 ;  /* 0x000000ff69697207 */ /* 0x000fe20000000000 */
[----:B-----5:R5:W-:Y:S02]  /*78a0*/  SYNCS.ARRIVE.TRANS64.RED.A1T0 RZ, [R3+URZ], RZ ;  /* 0x000000ff03ff79a7 */ /* 0x020be400081004ff */
[----:B-----5:R-:W-:Y:S04]  /*78b0*/  SEL R3, RZ, 0x1, P0 ;  /* 0x00000001ff037807 */ /* 0x020fe80000000000 */
[----:B--23--:R-:W-:Y:S02]  /*78c0*/  LOP3.LUT R104, R104, R3, RZ, 0x3c, !PT ;  /* 0x0000000368687212 */ /* 0x00cfe400078e3cff */
.L_x_128:
[----:B------:R-:W-:Y:S05]  /*78d0*/  BSYNC B1 ;  /* 0x0000000000017941 */ /* 0x000fea0003800000 */
.L_x_127:
[----:B------:R-:W-:Y:S05]  /*78e0*/  VIADD R0, R48, 0x40 ;  /* 0x0000004030007836 */ /* 0x000fea0000000000 */
[----:B------:R-:W-:Y:S04]  /*78f0*/  SHF.R.U32.HI R0, RZ, 0x15, R0 ;  /* 0x00000015ff007819 */ /* 0x000fe80000011600 */
[----:B------:R-:W-:Y:S11]  /*7900*/  LOP3.LUT P0, RZ, R0, 0x3, R101, 0x48, !PT ;  /* 0x0000000300ff7812 */ /* 0x000ff60007804865 */
[----:B------:R-:W-:Y:S02]  /*7910*/  @!UPT UIADD3 URZ, UPT, UPT, URZ, URZ, URZ ;  /* 0x000000fffffff290 */ /* 0x000fe4000fffe0ff */
[----:B------:R-:W-:Y:S05]  /*7920*/  @!P0 BRA `(.L_x_132) ;  /* 0x0000000000408947 */ /* 0x000fea0003800000 */
[----:B------:R-:W2:Y:S01]  /*7930*/  LDCU.64 UR8, c[0x4][0x70] ;  /* 0x01000e00ff0877ac */ /* 0x000ea20008000a00 */
[----:B------:R-:W-:Y:S01]  /*7940*/  MOV R3, 0x0 ;  /* 0x0000000000037802 */ /* 0x000fe20000000f00 */
[----:B------:R-:W-:Y:S02]  /*7950*/  HFMA2 R12, -RZ, RZ, 0, 5.9604644775390625e-08 ;  /* 0x00000001ff0c7431 */ /* 0x000fe400000001ff */
[----:B------:R-:W-:Y:S02]  /*7960*/  IMAD.MOV.U32 R8, RZ, RZ, 0x192 ;  /* 0x00000192ff087424 */ /* 0x000fe400078e00ff */
[----:B------:R-:W-:Y:S01]  /*7970*/  IMAD.MOV.U32 R13, RZ, RZ, RZ ;  /* 0x000000ffff0d7224 */ /* 0x000fe200078e00ff */
[----:B------:R-:W3:Y:S01]  /*7980*/  LDCU.64 UR6, c[0x4][0x78] ;  /* 0x01000f00ff0677ac */ /* 0x000ee20008000a00 */
[----:B------:R-:W1:Y:S01]  /*7990*/  LDC.64 R2, c[0x4][R3] ;  /* 0x0100000003027b82 */ /* 0x000e620000000a00 */
[----:B------:R-:W5:Y:S01]  /*79a0*/  LDCU.64 UR4, c[0x4][0x10] ;  /* 0x01000200ff0477ac */ /* 0x000f620008000a00 */
[----:B--2---:R-:W-:Y:S01]  /*79b0*/  MOV R5, UR9 ;  /* 0x0000000900057c02 */ /* 0x004fe20008000f00 */
[----:B------:R-:W-:Y:S01]  /*79c0*/  IMAD.U32 R4, RZ, RZ, UR8 ;  /* 0x00000008ff047e24 */ /* 0x000fe2000f8e00ff */
[----:B---3--:R-:W-:Y:S01]  /*79d0*/  MOV R7, UR7 ;  /* 0x0000000700077c02 */ /* 0x008fe20008000f00 */
[----:B------:R-:W-:Y:S01]  /*79e0*/  IMAD.U32 R6, RZ, RZ, UR6 ;  /* 0x00000006ff067e24 */ /* 0x000fe2000f8e00ff */
[----:B-----5:R-:W-:Y:S01]  /*79f0*/  MOV R11, UR5 ;  /* 0x00000005000b7c02 */ /* 0x020fe20008000f00 */
[----:B------:R-:W-:Y:S02]  /*7a00*/  IMAD.U32 R10, RZ, RZ, UR4 ;  /* 0x00000004ff0a7e24 */ /* 0x000fe4000f8e00ff */
[----:B------:R-:W-:Y:S07]  /*7a10*/  LEPC R20, `(.L_x_132) ;  /* 0x000000001014794e */ /* 0x000fee0000000000 */
[----:B-1--4-:R-:W-:Y:S05]  /*7a20*/  CALL.ABS.NOINC R2 ;  /* 0x0000000002007343 */ /* 0x012fea0003c00000 */
.L_x_132:
[----:B------:R-:W-:Y:S01]  /*7a30*/  ISETP.NE.AND P0, PT, R110, RZ, PT ;  /* 0x000000ff6e00720c */ /* 0x000fe20003f05270 */
[----:B------:R-:W-:Y:S05]  /*7a40*/  WARPSYNC.ALL ;  /* 0x0000000000007948 */ /* 0x000fea0003800000 */
[----:B------:R-:W-:Y:S01]  /*7a50*/  R2UR UR4, R48 ;  /* 0x00000000300472ca */ /* 0x000fe200000e0000 */
[----:B------:R-:W-:Y:S01]  /*7a60*/  BSSY.RECONVERGENT B0, `(.L_x_133) ;  /* 0x000009c000007945 */ /* 0x000fe20003800200 */
[-C--:B------:R-:W-:Y:S02]  /*7a70*/  F2FP.F16.E5M2.UNPACK_B R51, R80.reuse ;  /* 0x00000050ff33723e */ /* 0x080fe400020004ff */
[----:B------:R-:W-:Y:S02]  /*7a80*/  F2FP.F16.E5M2.UNPACK_B R80, R80.H1 ;  /* 0x00000050ff50723e */ /* 0x000fe400030004ff */
[-C--:B------:R-:W-:Y:S01]  /*7a90*/  F2FP.F16.E5M2.UNPACK_B R55, R81.reuse ;  /* 0x00000051ff37723e */ /* 0x080fe200020004ff */
[--C-:B------:R-:W-:Y:S01]  /*7aa0*/  HADD2.F32 R50, -RZ, R51.reuse.H0_H0 ;  /* 0x20000033ff327230 */ /* 0x100fe20000004100 */
[----:B------:R-:W-:Y:S01]  /*7ab0*/  F2FP.F16.E5M2.UNPACK_B R81, R81.H1 ;  /* 0x00000051ff51723e */ /* 0x000fe200030004ff */
[----:B------:R-:W-:Y:S01]  /*7ac0*/  HADD2.F32 R52, -RZ, R51.H1_H1 ;  /* 0x30000033ff347230 */ /* 0x000fe20000004100 */
[-C--:B------:R-:W-:Y:S01]  /*7ad0*/  F2FP.F16.E5M2.UNPACK_B R59, R82.reuse ;  /* 0x00000052ff3b723e */ /* 0x080fe200020004ff */
[--C-:B------:R-:W-:Y:S01]  /*7ae0*/  HADD2.F32 R51, -RZ, R80.reuse.H0_H0 ;  /* 0x20000050ff337230 */ /* 0x100fe20000004100 */
[----:B------:R-:W-:Y:S01]  /*7af0*/  F2FP.F16.E5M2.UNPACK_B R82, R82.H1 ;  /* 0x00000052ff52723e */ /* 0x000fe200030004ff */
[----:B------:R-:W-:Y:S01]  /*7b00*/  LDTM.16dp32bit_t0_t15.x32 R4, tmem[UR4+0x40] ;  /* 0x00004004000479ee */ /* 0x000fe20008a80000 */
[----:B------:R-:W2:Y:S01]  /*7b10*/  LDTM.16dp32bit_t16_t31.x32 R4, tmem[UR4+0x60] ;  /* 0x00006004000479ee */ /* 0x000ea20008aa0000 */
[----:B------:R-:W-:Y:S01]  /*7b20*/  NOP ;  /* 0x0000000000007918 */ /* 0x000fe20000000000 */
[--C-:B------:R-:W-:Y:S01]  /*7b30*/  HADD2.F32 R53, -RZ, R55.reuse.H0_H0 ;  /* 0x20000037ff357230 */ /* 0x100fe20000004100 */
[----:B------:R-:W-:Y:S01]  /*7b40*/  R2UR UR5, R113 ;  /* 0x00000000710572ca */ /* 0x000fe200000e0000 */
[----:B------:R-:W-:Y:S01]  /*7b50*/  HADD2.F32 R56, -RZ, R55.H1_H1 ;  /* 0x30000037ff387230 */ /* 0x000fe20000004100 */
[----:B------:R-:W-:Y:S01]  /*7b60*/  F2FP.F16.E5M2.UNPACK_B R63, R83 ;  /* 0x00000053ff3f723e */ /* 0x000fe200020004ff */
[--C-:B------:R-:W-:Y:S01]  /*7b70*/  HADD2.F32 R57, -RZ, R59.reuse.H0_H0 ;  /* 0x2000003bff397230 */ /* 0x100fe20000004100 */
[----:B----4-:R-:W-:Y:S01]  /*7b80*/  F2FP.F16.E5M2.UNPACK_B R67, R84 ;  /* 0x00000054ff43723e */ /* 0x010fe200020004ff */
[----:B------:R-:W-:Y:S01]  /*7b90*/  HADD2.F32 R60, -RZ, R59.H1_H1 ;  /* 0x3000003bff3c7230 */ /* 0x000fe20000004100 */
[----:B------:R-:W-:Y:S01]  /*7ba0*/  F2FP.F16.E5M2.UNPACK_B R71, R85 ;  /* 0x00000055ff47723e */ /* 0x000fe200020004ff */
[--C-:B------:R-:W-:Y:S01]  /*7bb0*/  HADD2.F32 R61, -RZ, R63.reuse.H0_H0 ;  /* 0x2000003fff3d7230 */ /* 0x100fe20000004100 */
[----:B------:R-:W-:Y:S01]  /*7bc0*/  F2FP.F16.E5M2.UNPACK_B R75, R86 ;  /* 0x00000056ff4b723e */ /* 0x000fe200020004ff */
[----:B------:R-:W-:Y:S01]  /*7bd0*/  HADD2.F32 R64, -RZ, R63.H1_H1 ;  /* 0x3000003fff407230 */ /* 0x000fe20000004100 */
[----:B------:R-:W-:Y:S01]  /*7be0*/  F2FP.F16.E5M2.UNPACK_B R77, R87 ;  /* 0x00000057ff4d723e */ /* 0x000fe200020004ff */
[--C-:B------:R-:W-:Y:S01]  /*7bf0*/  HADD2.F32 R65, -RZ, R67.reuse.H0_H0 ;  /* 0x20000043ff417230 */ /* 0x100fe20000004100 */
[----:B------:R-:W-:Y:S01]  /*7c00*/  F2FP.F16.E5M2.UNPACK_B R83, R83.H1 ;  /* 0x00000053ff53723e */ /* 0x000fe200030004ff */
[----:B------:R-:W-:Y:S01]  /*7c10*/  UIADD3 UR5, UPT, UPT, UR5, 0x290, URZ ;  /* 0x0000029005057890 */ /* 0x000fe2000fffe0ff */
[----:B------:R-:W-:Y:S01]  /*7c20*/  HADD2.F32 R67, -RZ, R67.H1_H1 ;  /* 0x30000043ff437230 */ /* 0x000fe20000004100 */
[----:B------:R-:W-:Y:S01]  /*7c30*/  F2FP.F16.E5M2.UNPACK_B R84, R84.H1 ;  /* 0x00000054ff54723e */ /* 0x000fe200030004ff */
[--C-:B------:R-:W-:Y:S01]  /*7c40*/  HADD2.F32 R69, -RZ, R71.reuse.H0_H0 ;  /* 0x20000047ff457230 */ /* 0x100fe20000004100 */
[----:B------:R-:W-:Y:S01]  /*7c50*/  UPRMT UR5, UR37, 0x654, UR5 ;  /* 0x0000065425057896 */ /* 0x000fe20008000005 */
[----:B------:R-:W-:Y:S01]  /*7c60*/  HADD2.F32 R72, -RZ, R71.H1_H1 ;  /* 0x30000047ff487230 */ /* 0x000fe20000004100 */
[----:B------:R-:W-:Y:S01]  /*7c70*/  F2FP.F16.E5M2.UNPACK_B R85, R85.H1 ;  /* 0x00000055ff55723e */ /* 0x000fe200030004ff */
[--C-:B------:R-:W-:Y:S02]  /*7c80*/  HADD2.F32 R73, -RZ, R75.reuse.H0_H0 ;  /* 0x2000004bff497230 */ /* 0x100fe40000004100 */
[C---:B--2---:R-:W-:Y:S01]  /*7c90*/  FMUL R4, R47.reuse, R4 ;  /* 0x000000042f047220 */ /* 0x044fe20000400000 */
[C---:B------:R-:W-:Y:S01]  /*7ca0*/  FMUL R5, R47.reuse, R5 ;  /* 0x000000052f057220 */ /* 0x040fe20000400000 */
[C---:B------:R-:W-:Y:S01]  /*7cb0*/  FMUL R8, R47.reuse, R8 ;  /* 0x000000082f087220 */ /* 0x040fe20000400000 */
[----:B------:R-:W-:Y:S01]  /*7cc0*/  FMUL R9, R47, R9 ;  /* 0x000000092f097220 */ /* 0x000fe20000400000 */
[C---:B------:R-:W-:Y:S01]  /*7cd0*/  FFMA R4, R49.reuse, R50, R4 ;  /* 0x0000003231047223 */ /* 0x040fe20000000004 */
[----:B------:R-:W-:Y:S01]  /*7ce0*/  SYNCS.ARRIVE.TRANS64.RED.A1T0 RZ, [UR5], RZ ;  /* 0x000000ffffff79a7 */ /* 0x000fe20008100405 */
        /* <DEDUP_REMOVED lines=18> */
[--C-:B------:R-:W-:Y:S02]  /*7e10*/  HADD2.F32 R55, -RZ, R81.reuse.H0_H0 ;  /* 0x20000051ff377230 */ /* 0x100fe40000004100 */
[----:B------:R-:W-:Y:S01]  /*7e20*/  FMUL R10, R47, R10 ;  /* 0x0000000a2f0a7220 */ /* 0x000fe20000400000 */
[C---:B------:R-:W-:Y:S01]  /*7e30*/  FFMA R6, R49.reuse, R51, R6 ;  /* 0x0000003331067223 */ /* 0x040fe20000000006 */
[----:B------:R-:W-:Y:S02]  /*7e40*/  HADD2.F32 R58, -RZ, R81.H1_H1 ;  /* 0x30000051ff3a7230 */ /* 0x000fe40000004100 */
[C---:B------:R-:W-:Y:S01]  /*7e50*/  FFMA R7, R49.reuse, R54, R7 ;  /* 0x0000003631077223 */ /* 0x040fe20000000007 */
[C---:B------:R-:W-:Y:S01]  /*7e60*/  FFMA R8, R49.reuse, R53, R8 ;  /* 0x0000003531087223 */ /* 0x040fe20000000008 */
[C---:B------:R-:W-:Y:S01]  /*7e70*/  FFMA R9, R49.reuse, R56, R9 ;  /* 0x0000003831097223 */ /* 0x040fe20000000009 */
[----:B------:R-:W-:Y:S01]  /*7e80*/  FFMA R10, R49, R55, R10 ;  /* 0x00000037310a7223 */ /* 0x000fe2000000000a */
[----:B------:R-:W-:Y:S01]  /*7e90*/  HADD2.F32 R51, -RZ, R77.H0_H0 ;  /* 0x2000004dff337230 */ /* 0x000fe20000004100 */
[----:B-1----:R-:W-:Y:S01]  /*7ea0*/  F2FP.SATFINITE.E5M2.F32.PACK_AB_MERGE_C R116, R7, R6, RZ ;  /* 0x000000060774723e */ /* 0x002fe200048060ff */
[C---:B------:R-:W-:Y:S01]  /*7eb0*/  FMUL R11, R47.reuse, R11 ;  /* 0x0000000b2f0b7220 */ /* 0x040fe20000400000 */
[--C-:B------:R-:W-:Y:S02]  /*7ec0*/  HADD2.F32 R59, -RZ, R82.reuse.H0_H0 ;  /* 0x20000052ff3b7230 */ /* 0x100fe40000004100 */
[----:B------:R-:W-:Y:S01]  /*7ed0*/  FMUL R14, R47, R14 ;  /* 0x0000000e2f0e7220 */ /* 0x000fe20000400000 */
[----:B------:R-:W-:Y:S01]  /*7ee0*/  HADD2.F32 R62, -RZ, R82.H1_H1 ;  /* 0x30000052ff3e7230 */ /* 0x000fe20000004100 */
[----:B------:R-:W-:Y:S01]  /*7ef0*/  F2FP.SATFINITE.E5M2.F32.PACK_AB_MERGE_C R116, R5, R4, R116 ;  /* 0x000000040574723e */ /* 0x000fe20004806074 */
[C---:B------:R-:W-:Y:S01]  /*7f00*/  FFMA R11, R49.reuse, R58, R11 ;  /* 0x0000003a310b7223 */ /* 0x040fe2000000000b */
[C---:B------:R-:W-:Y:S01]  /*7f10*/  FFMA R12, R49.reuse, R57, R12 ;  /* 0x00000039310c7223 */ /* 0x040fe2000000000c */
[C---:B------:R-:W-:Y:S01]  /*7f20*/  FFMA R13, R49.reuse, R60, R13 ;  /* 0x0000003c310d7223 */ /* 0x040fe2000000000d */
[----:B------:R-:W-:Y:S01]  /*7f30*/  F2FP.F16.E5M2.UNPACK_B R86, R86.H1 ;  /* 0x00000056ff56723e */ /* 0x000fe200030004ff */
[----:B------:R-:W-:Y:S01]  /*7f40*/  FFMA R14, R49, R59, R14 ;  /* 0x0000003b310e7223 */ /* 0x000fe2000000000e */
[----:B------:R-:W-:Y:S01]  /*7f50*/  F2FP.SATFINITE.E5M2.F32.PACK_AB_MERGE_C R117, R11, R10, RZ ;  /* 0x0000000a0b75723e */ /* 0x000fe200048060ff */
[C---:B------:R-:W-:Y:S01]  /*7f60*/  FMUL R15, R47.reuse, R15 ;  /* 0x0000000f2f0f7220 */ /* 0x040fe20000400000 */
[--C-:B------:R-:W-:Y:S02]  /*7f70*/  HADD2.F32 R63, -RZ, R83.reuse.H0_H0 ;  /* 0x20000053ff3f7230 */ /* 0x100fe40000004100 */
[----:B------:R-:W-:Y:S01]  /*7f80*/  FMUL R18, R47, R18 ;  /* 0x000000122f127220 */ /* 0x000fe20000400000 */
[----:B------:R-:W-:Y:S01]  /*7f90*/  HADD2.F32 R66, -RZ, R83.H1_H1 ;  /* 0x30000053ff427230 */ /* 0x000fe20000004100 */
[----:B------:R-:W-:Y:S01]  /*7fa0*/  F2FP.SATFINITE.E5M2.F32.PACK_AB_MERGE_C R117, R9, R8, R117 ;  /* 0x000000080975723e */ /* 0x000fe20004806075 */
[C---:B------:R-:W-:Y:S01]  /*7fb0*/  FFMA R15, R49.reuse, R62, R15 ;  /* 0x0000003e310f7223 */ /* 0x040fe2000000000f */
[C---:B------:R-:W-:Y:S01]  /*7fc0*/  FFMA R16, R49.reuse, R61, R16 ;  /* 0x0000003d31107223 */ /* 0x040fe20000000010 */
[----:B------:R-:W-:Y:S01]  /*7fd0*/  FFMA R17, R49, R64, R17 ;  /* 0x0000004031117223 */ /* 0x000fe20000000011 */
[----:B------:R-:W-:Y:S01]  /*7fe0*/  FMUL R19, R47, R19 ;  /* 0x000000132f137220 */ /* 0x000fe20000400000 */
        /* <DEDUP_REMOVED lines=15> */
[----:B------:R-:W-:Y:S01]  /*80e0*/  F2FP.F16.E5M2.UNPACK_B R87, R87.H1 ;  /* 0x00000057ff57723e */ /* 0x000fe200030004ff */
        /* <DEDUP_REMOVED lines=32> */
[----:B------:R-:W-:Y:S03]  /*82f0*/  IADD3 R79, PT, PT, R44, 0x1, RZ ;  /* 0x000000012c4f7810 */ /* 0x000fe60007ffe0ff */
        /* <DEDUP_REMOVED lines=9> */
[----:B------:R-:W-:Y:S02]  /*8390*/  UIADD3 UR8, UP0, UPT, UR52, 0x680, URZ ;  /* 0x0000068034087890 */ /* 0x000fe4000ff1e0ff */
[----:B------:R-:W-:Y:S02]  /*83a0*/  UIADD3 UR5, UPT, UPT, UR41, 0x40, URZ ;  /* 0x0000004029057890 */ /* 0x000fe4000fffe0ff */
[----:B------:R-:W-:Y:S02]  /*83b0*/  UIADD3 UR4, UPT, UPT, UR49, 0x3400, URZ ;  /* 0x0000340031047890 */ /* 0x000fe4000fffe0ff */
[----:B------:R-:W-:Y:S01]  /*83c0*/  UIADD3.X UR9, UPT, UPT, URZ, UR53, URZ, UP0, !UPT ;  /* 0x00000035ff097290 */ /* 0x000fe200087fe4ff */
[----:B------:R-:W-:Y:S01]  /*83d0*/  UMOV UR6, UR42 ;  /* 0x0000002a00067c82 */ /* 0x000fe20008000000 */
[----:B------:R-:W-:Y:S07]  /*83e0*/  UMOV UR7, UR36 ;  /* 0x0000002400077c82 */ /* 0x000fee0008000000 */
[----:B------:R2:W-:Y:S01]  /*83f0*/  UTMASTG.3D [UR4], [UR8] ;  /* 0x00000004080073b5 */ /* 0x0005e20008010000 */
[----:B------:R0:W-:Y:S01]  /*8400*/  UTMACMDFLUSH ;  /* 0x00000000000079b7 */ /* 0x0001e20000000000 */
[----:B--2---:R-:W-:Y:S04]  /*8410*/  DEPBAR.LE SB0, 0x1 ;  /* 0x000080400000791a */ /* 0x004fe80000000000 */
.L_x_134:
[----:B------:R-:W-:Y:S05]  /*8420*/  BSYNC.RECONVERGENT B0 ;  /* 0x0000000000007941 */ /* 0x000fea0003800200 */
.L_x_133:
[----:B------:R-:W-:Y:S01]  /*8430*/  BAR.SYNC.DEFER_BLOCKING 0x1, 0x80 ;  /* 0x0042000000007b1d */ /* 0x000fe20000010000 */
[----:B------:R-:W-:Y:S01]  /*8440*/  ISETP.NE.AND P2, PT, R111, RZ, PT ;  /* 0x000000ff6f00720c */ /* 0x000fe20003f45270 */
[----:B------:R-:W-:Y:S01]  /*8450*/  IMAD.IADD R20, R43, 0x1, R94 ;  /* 0x000000012b147824 */ /* 0x000fe200078e025e */
[----:B------:R-:W-:Y:S01]  /*8460*/  ISETP.NE.AND P0, PT, R112, 0x2, PT ;  /* 0x000000027000780c */ /* 0x000fe20003f05270 */
[----:B------:R-:W-:Y:S01]  /*8470*/  IMAD.IADD R21, R45, 0x1, R96 ;  /* 0x000000012d157824 */ /* 0x000fe200078e0260 */
[----:B------:R-:W-:Y:S02]  /*8480*/  ISETP.NE.AND P1, PT, R79, 0x4, PT ;  /* 0x000000044f00780c */ /* 0x000fe40003f25270 */
[----:B------:R-:W-:Y:S02]  /*8490*/  SEL R3, RZ, 0x1, P0 ;  /* 0x00000001ff037807 */ /* 0x000fe40000000000 */
[----:B------:R-:W-:Y:S02]  /*84a0*/  SEL R0, RZ, 0x1, P1 ;  /* 0x00000001ff007807 */ /* 0x000fe40000800000 */
[----:B------:R-:W-:Y:S02]  /*84b0*/  LOP3.LUT R106, R106, R3, RZ, 0x3c, !PT ;  /* 0x000000036a6a7212 */ /* 0x000fe400078e3cff */
[----:B------:R-:W-:Y:S02]  /*84c0*/  LOP3.LUT R107, R107, R0, RZ, 0x3c, !PT ;  /* 0x000000006b6b7212 */ /* 0x000fe400078e3cff */
[----:B------:R-:W-:Y:S02]  /*84d0*/  @P2 R2UR UR36, R103 ;  /* 0x00000000672422ca */ /* 0x000fe400000e0000 */
[----:B------:R-:W-:Y:S02]  /*84e0*/  SEL R112, R112, RZ, P0 ;  /* 0x000000ff70707207 */ /* 0x000fe40000000000 */
[----:B------:R-:W-:Y:S01]  /*84f0*/  SEL R44, R79, RZ, P1 ;  /* 0x000000ff4f2c7207 */ /* 0x000fe20000800000 */
[----:B------:R-:W-:Y:S10]  /*8500*/  @P2 BRA `(.L_x_135) ;  /* 0xffffffd400f82947 */ /* 0x000ff4000383ffff */
[----:B------:R-:W-:Y:S05]  /*8510*/  EXIT ;  /* 0x000000000000794d */ /* 0x000fea0003800000 */
.L_x_20:
[----:B--2---:R2:W1:Y:S02]  /*8520*/  SYNCS.PHASECHK.TRANS64.TRYWAIT P0, [R3+URZ+0x2c0], R2 ;  /* 0x0002c002030075a7 */ /* 0x00446400080011ff */
[----:B-1----:R-:W-:Y:S05]  /*8530*/  @!P0 NANOSLEEP.SYNCS 0x989680 ;  /* 0x009896800000895d */ /* 0x002fea0003900000 */
[----:B------:R-:W1:Y:S02]  /*8540*/  @!P0 SYNCS.PHASECHK.TRANS64 P0, [R3+URZ+0x2c0], R2 ;  /* 0x0002c002030085a7 */ /* 0x000e6400080010ff */
[----:B-1----:R-:W-:Y:S05]  /*8550*/  @!P0 BRA `(.L_x_20) ;  /* 0xfffffffc00f08947 */ /* 0x002fea000383ffff */
[----:B------:R-:W-:Y:S05]  /*8560*/  BRA `(.L_x_136) ;  /* 0xffffff94000c7947 */ /* 0x000fea000383ffff */
.L_x_23:
[----:B-1----:R-:W-:-:S07]  /*8570*/  MOV R2, UR33 ;  /* 0x0000002100027c02 */ /* 0x002fce0008000f00 */
.L_x_137:
[----:B-1----:R1:W2:Y:S02]  /*8580*/  SYNCS.PHASECHK.TRANS64.TRYWAIT P0, [R2+URZ+0x110], R5 ;  /* 0x00011005020075a7 */ /* 0x0022a400080011ff */
[----:B--2---:R-:W-:Y:S05]  /*8590*/  @!P0 NANOSLEEP.SYNCS 0x989680 ;  /* 0x009896800000895d */ /* 0x004fea0003900000 */
[----:B------:R-:W2:Y:S02]  /*85a0*/  @!P0 SYNCS.PHASECHK.TRANS64 P0, [R2+URZ+0x110], R5 ;  /* 0x00011005020085a7 */ /* 0x000ea400080010ff */
[----:B--2---:R-:W-:Y:S05]  /*85b0*/  @!P0 BRA `(.L_x_137) ;  /* 0xfffffffc00f08947 */ /* 0x004fea000383ffff */
[----:B------:R-:W-:Y:S05]  /*85c0*/  BRA `(.L_x_22) ;  /* 0xffffff94005c7947 */ /* 0x000fea000383ffff */
.L_x_29:
[----:B-1----:R-:W-:-:S07]  /*85d0*/  MOV R2, UR17 ;  /* 0x0000001100027c02 */ /* 0x002fce0008000f00 */
.L_x_138:
[----:B-1----:R1:W2:Y:S02]  /*85e0*/  SYNCS.PHASECHK.TRANS64.TRYWAIT P0, [R2+URZ+0x110], R5 ;  /* 0x00011005020075a7 */ /* 0x0022a400080011ff */
[----:B--2---:R-:W-:Y:S05]  /*85f0*/  @!P0 NANOSLEEP.SYNCS 0x989680 ;  /* 0x009896800000895d */ /* 0x004fea0003900000 */
[----:B------:R-:W2:Y:S02]  /*8600*/  @!P0 SYNCS.PHASECHK.TRANS64 P0, [R2+URZ+0x110], R5 ;  /* 0x00011005020085a7 */ /* 0x000ea400080010ff */
[----:B--2---:R-:W-:Y:S05]  /*8610*/  @!P0 BRA `(.L_x_138) ;  /* 0xfffffffc00f08947 */ /* 0x004fea000383ffff */
[----:B------:R-:W-:Y:S05]  /*8620*/  BRA `(.L_x_28) ;  /* 0xffffff9800047947 */ /* 0x000fea000383ffff */
.L_x_33:
[----:B-1----:R1:W2:Y:S02]  /*8630*/  SYNCS.PHASECHK.TRANS64.TRYWAIT P0, [R2+URZ+0x250], R3 ;  /* 0x00025003020075a7 */ /* 0x0022a400080011ff */
[----:B--2---:R-:W-:Y:S05]  /*8640*/  @!P0 NANOSLEEP.SYNCS 0x989680 ;  /* 0x009896800000895d */ /* 0x004fea0003900000 */
[----:B------:R-:W2:Y:S02]  /*8650*/  @!P0 SYNCS.PHASECHK.TRANS64 P0, [R2+URZ+0x250], R3 ;  /* 0x00025003020085a7 */ /* 0x000ea400080010ff */
[----:B--2---:R-:W-:Y:S05]  /*8660*/  @!P0 BRA `(.L_x_33) ;  /* 0xfffffffc00f08947 */ /* 0x004fea000383ffff */
[----:B------:R-:W-:Y:S05]  /*8670*/  BRA `(.L_x_139) ;  /* 0xffffff9800947947 */ /* 0x000fea000383ffff */
.L_x_37:
[----:B----4-:R-:W-:-:S07]  /*8680*/  MOV R0, UR5 ;  /* 0x0000000500007c02 */ /* 0x010fce0008000f00 */
.L_x_140:
[----:B-1----:R1:W2:Y:S02]  /*8690*/  SYNCS.PHASECHK.TRANS64.TRYWAIT P0, [R0+URZ], R3 ;  /* 0x00000003000075a7 */ /* 0x0022a400080011ff */
[----:B--2---:R-:W-:Y:S05]  /*86a0*/  @!P0 NANOSLEEP.SYNCS 0x989680 ;  /* 0x009896800000895d */ /* 0x004fea0003900000 */
[----:B------:R-:W2:Y:S02]  /*86b0*/  @!P0 SYNCS.PHASECHK.TRANS64 P0, [R0+URZ], R3 ;  /* 0x00000003000085a7 */ /* 0x000ea400080010ff */
[----:B--2---:R-:W-:Y:S05]  /*86c0*/  @!P0 BRA `(.L_x_140) ;  /* 0xfffffffc00f08947 */ /* 0x004fea000383ffff */
[----:B------:R-:W-:Y:S05]  /*86d0*/  BRA `(.L_x_141) ;  /* 0xffffffa000047947 */ /* 0x000fea000383ffff */
.L_x_38:
[----:B----4-:R-:W-:-:S07]  /*86e0*/  MOV R0, UR5 ;  /* 0x0000000500007c02 */ /* 0x010fce0008000f00 */
.L_x_142:
[----:B-1----:R1:W2:Y:S02]  /*86f0*/  SYNCS.PHASECHK.TRANS64.TRYWAIT P0, [R0+URZ], R3 ;  /* 0x00000003000075a7 */ /* 0x0022a400080011ff */
[----:B--2---:R-:W-:Y:S05]  /*8700*/  @!P0 NANOSLEEP.SYNCS 0x989680 ;  /* 0x009896800000895d */ /* 0x004fea0003900000 */
[----:B------:R-:W2:Y:S02]  /*8710*/  @!P0 SYNCS.PHASECHK.TRANS64 P0, [R0+URZ], R3 ;  /* 0x00000003000085a7 */ /* 0x000ea400080010ff */
[----:B--2---:R-:W-:Y:S05]  /*8720*/  @!P0 BRA `(.L_x_142) ;  /* 0xfffffffc00f08947 */ /* 0x004fea000383ffff */
[----:B------:R-:W-:Y:S05]  /*8730*/  BRA `(.L_x_143) ;  /* 0xffffffa000107947 */ /* 0x000fea000383ffff */
.L_x_39:
[----:B----4-:R-:W-:-:S07]  /*8740*/  MOV R0, UR5 ;  /* 0x0000000500007c02 */ /* 0x010fce0008000f00 */
.L_x_144:
[----:B-1----:R1:W2:Y:S02]  /*8750*/  SYNCS.PHASECHK.TRANS64.TRYWAIT P0, [R0+URZ], R3 ;  /* 0x00000003000075a7 */ /* 0x0022a400080011ff */
[----:B--2---:R-:W-:Y:S05]  /*8760*/  @!P0 NANOSLEEP.SYNCS 0x989680 ;  /* 0x009896800000895d */ /* 0x004fea0003900000 */
[----:B------:R-:W2:Y:S02]  /*8770*/  @!P0 SYNCS.PHASECHK.TRANS64 P0, [R0+URZ], R3 ;  /* 0x00000003000085a7 */ /* 0x000ea400080010ff */
[----:B--2---:R-:W-:Y:S05]  /*8780*/  @!P0 BRA `(.L_x_144) ;  /* 0xfffffffc00f08947 */ /* 0x004fea000383ffff */
[----:B------:R-:W-:Y:S05]  /*8790*/  BRA `(.L_x_145) ;  /* 0xffffffa0001c7947 */ /* 0x000fea000383ffff */
.L_x_40:
[----:B----4-:R-:W-:-:S07]  /*87a0*/  MOV R0, UR5 ;  /* 0x0000000500007c02 */ /* 0x010fce0008000f00 */
.L_x_146:
[----:B-1----:R1:W2:Y:S02]  /*87b0*/  SYNCS.PHASECHK.TRANS64.TRYWAIT P0, [R0+URZ], R3 ;  /* 0x00000003000075a7 */ /* 0x0022a400080011ff */
[----:B--2---:R-:W-:Y:S05]  /*87c0*/  @!P0 NANOSLEEP.SYNCS 0x989680 ;  /* 0x009896800000895d */ /* 0x004fea0003900000 */
[----:B------:R-:W2:Y:S02]  /*87d0*/  @!P0 SYNCS.PHASECHK.TRANS64 P0, [R0+URZ], R3 ;  /* 0x00000003000085a7 */ /* 0x000ea400080010ff */
[----:B--2---:R-:W-:Y:S05]  /*87e0*/  @!P0 BRA `(.L_x_146) ;  /* 0xfffffffc00f08947 */ /* 0x004fea000383ffff */
[----:B------:R-:W-:Y:S05]  /*87f0*/  BRA `(.L_x_147) ;  /* 0xffffffa000287947 */ /* 0x000fea000383ffff */
.L_x_41:
[----:B----4-:R-:W-:-:S07]  /*8800*/  MOV R0, UR5 ;  /* 0x0000000500007c02 */ /* 0x010fce0008000f00 */
.L_x_148:
[----:B-1----:R1:W2:Y:S02]  /*8810*/  SYNCS.PHASECHK.TRANS64.TRYWAIT P0, [R0+URZ], R3 ;  /* 0x00000003000075a7 */ /* 0x0022a400080011ff */
[----:B--2---:R-:W-:Y:S05]  /*8820*/  @!P0 NANOSLEEP.SYNCS 0x989680 ;  /* 0x009896800000895d */ /* 0x004fea0003900000 */
[----:B------:R-:W2:Y:S02]  /*8830*/  @!P0 SYNCS.PHASECHK.TRANS64 P0, [R0+URZ], R3 ;  /* 0x00000003000085a7 */ /* 0x000ea400080010ff */
[----:B--2---:R-:W-:Y:S05]  /*8840*/  @!P0 BRA `(.L_x_148) ;  /* 0xfffffffc00f08947 */ /* 0x004fea000383ffff */
[----:B------:R-:W-:Y:S05]  /*8850*/  BRA `(.L_x_149) ;  /* 0xffffffa000347947 */ /* 0x000fea000383ffff */
.L_x_42:
[----:B----4-:R-:W-:-:S07]  /*8860*/  MOV R0, UR5 ;  /* 0x0000000500007c02 */ /* 0x010fce0008000f00 */
.L_x_150:
[----:B-1----:R1:W2:Y:S02]  /*8870*/  SYNCS.PHASECHK.TRANS64.TRYWAIT P0, [R0+URZ], R3 ;  /* 0x00000003000075a7 */ /* 0x0022a400080011ff */
[----:B--2---:R-:W-:Y:S05]  /*8880*/  @!P0 NANOSLEEP.SYNCS 0x989680 ;  /* 0x009896800000895d */ /* 0x004fea0003900000 */
[----:B------:R-:W2:Y:S02]  /*8890*/  @!P0 SYNCS.PHASECHK.TRANS64 P0, [R0+URZ], R3 ;  /* 0x00000003000085a7 */ /* 0x000ea400080010ff */
[----:B--2---:R-:W-:Y:S05]  /*88a0*/  @!P0 BRA `(.L_x_150) ;  /* 0xfffffffc00f08947 */ /* 0x004fea000383ffff */
[----:B------:R-:W-:Y:S05]  /*88b0*/  BRA `(.L_x_151) ;  /* 0xffffffa000407947 */ /* 0x000fea000383ffff */
.L_x_43:
[----:B----4-:R-:W-:-:S07]  /*88c0*/  MOV R0, UR5 ;  /* 0x0000000500007c02 */ /* 0x010fce0008000f00 */
.L_x_152:
[----:B-1----:R1:W2:Y:S02]  /*88d0*/  SYNCS.PHASECHK.TRANS64.TRYWAIT P0, [R0+URZ], R3 ;  /* 0x00000003000075a7 */ /* 0x0022a400080011ff */
[----:B--2---:R-:W-:Y:S05]  /*88e0*/  @!P0 NANOSLEEP.SYNCS 0x989680 ;  /* 0x009896800000895d */ /* 0x004fea0003900000 */
[----:B------:R-:W2:Y:S02]  /*88f0*/  @!P0 SYNCS.PHASECHK.TRANS64 P0, [R0+URZ], R3 ;  /* 0x00000003000085a7 */ /* 0x000ea400080010ff */
[----:B--2---:R-:W-:Y:S05]  /*8900*/  @!P0 BRA `(.L_x_152) ;  /* 0xfffffffc00f08947 */ /* 0x004fea000383ffff */
[----:B------:R-:W-:Y:S05]  /*8910*/  BRA `(.L_x_153) ;  /* 0xffffffa0004c7947 */ /* 0x000fea000383ffff */
.L_x_44:
[----:B----4-:R-:W-:-:S07]  /*8920*/  MOV R0, UR5 ;  /* 0x0000000500007c02 */ /* 0x010fce0008000f00 */
.L_x_154:
[----:B-1----:R1:W2:Y:S02]  /*8930*/  SYNCS.PHASECHK.TRANS64.TRYWAIT P0, [R0+URZ], R3 ;  /* 0x00000003000075a7 */ /* 0x0022a400080011ff */
[----:B--2---:R-:W-:Y:S05]  /*8940*/  @!P0 NANOSLEEP.SYNCS 0x989680 ;  /* 0x009896800000895d */ /* 0x004fea0003900000 */
[----:B------:R-:W2:Y:S02]  /*8950*/  @!P0 SYNCS.PHASECHK.TRANS64 P0, [R0+URZ], R3 ;  /* 0x00000003000085a7 */ /* 0x000ea400080010ff */
[----:B--2---:R-:W-:Y:S05]  /*8960*/  @!P0 BRA `(.L_x_154) ;  /* 0xfffffffc00f08947 */ /* 0x004fea000383ffff */
[----:B------:R-:W-:Y:S05]  /*8970*/  BRA `(.L_x_155) ;  /* 0xffffffa000587947 */ /* 0x000fea000383ffff */
.L_x_45:
[----:B----4-:R-:W-:-:S07]  /*8980*/  MOV R0, UR5 ;  /* 0x0000000500007c02 */ /* 0x010fce0008000f00 */
.L_x_156:
[----:B-1----:R1:W2:Y:S02]  /*8990*/  SYNCS.PHASECHK.TRANS64.TRYWAIT P0, [R0+URZ], R3 ;  /* 0x00000003000075a7 */ /* 0x0022a400080011ff */
[----:B--2---:R-:W-:Y:S05]  /*89a0*/  @!P0 NANOSLEEP.SYNCS 0x989680 ;  /* 0x009896800000895d */ /* 0x004fea0003900000 */
[----:B------:R-:W2:Y:S02]  /*89b0*/  @!P0 SYNCS.PHASECHK.TRANS64 P0, [R0+URZ], R3 ;  /* 0x00000003000085a7 */ /* 0x000ea400080010ff */
[----:B--2---:R-:W-:Y:S05]  /*89c0*/  @!P0 BRA `(.L_x_156) ;  /* 0xfffffffc00f08947 */ /* 0x004fea000383ffff */
[----:B------:R-:W-:Y:S05]  /*89d0*/  BRA `(.L_x_157) ;  /* 0xffffffa000647947 */ /* 0x000fea000383ffff */
.L_x_46:
[----:B----4-:R-:W-:-:S07]  /*89e0*/  MOV R0, UR5 ;  /* 0x0000000500007c02 */ /* 0x010fce0008000f00 */
.L_x_158:
[----:B-1----:R1:W2:Y:S02]  /*89f0*/  SYNCS.PHASECHK.TRANS64.TRYWAIT P0, [R0+URZ], R3 ;  /* 0x00000003000075a7 */ /* 0x0022a400080011ff */
[----:B--2---:R-:W-:Y:S05]  /*8a00*/  @!P0 NANOSLEEP.SYNCS 0x989680 ;  /* 0x009896800000895d */ /* 0x004fea0003900000 */
[----:B------:R-:W2:Y:S02]  /*8a10*/  @!P0 SYNCS.PHASECHK.TRANS64 P0, [R0+URZ], R3 ;  /* 0x00000003000085a7 */ /* 0x000ea400080010ff */
[----:B--2---:R-:W-:Y:S05]  /*8a20*/  @!P0 BRA `(.L_x_158) ;  /* 0xfffffffc00f08947 */ /* 0x004fea000383ffff */
[----:B------:R-:W-:Y:S05]  /*8a30*/  BRA `(.L_x_159) ;  /* 0xffffffa000707947 */ /* 0x000fea000383ffff */
.L_x_47:
[----:B----4-:R-:W-:-:S07]  /*8a40*/  MOV R0, UR5 ;  /* 0x0000000500007c02 */ /* 0x010fce0008000f00 */
.L_x_160:
[----:B-1----:R1:W2:Y:S02]  /*8a50*/  SYNCS.PHASECHK.TRANS64.TRYWAIT P0, [R0+URZ], R3 ;  /* 0x00000003000075a7 */ /* 0x0022a400080011ff */
[----:B--2---:R-:W-:Y:S05]  /*8a60*/  @!P0 NANOSLEEP.SYNCS 0x989680 ;  /* 0x009896800000895d */ /* 0x004fea0003900000 */
[----:B------:R-:W2:Y:S02]  /*8a70*/  @!P0 SYNCS.PHASECHK.TRANS64 P0, [R0+URZ], R3 ;  /* 0x00000003000085a7 */ /* 0x000ea400080010ff */
[----:B--2---:R-:W-:Y:S05]  /*8a80*/  @!P0 BRA `(.L_x_160) ;  /* 0xfffffffc00f08947 */ /* 0x004fea000383ffff */
[----:B------:R-:W-:Y:S05]  /*8a90*/  BRA `(.L_x_161) ;  /* 0xffffffa0007c7947 */ /* 0x000fea000383ffff */
.L_x_48:
[----:B----4-:R-:W-:-:S07]  /*8aa0*/  MOV R0, UR5 ;  /* 0x0000000500007c02 */ /* 0x010fce0008000f00 */
.L_x_162:
[----:B-1----:R1:W2:Y:S02]  /*8ab0*/  SYNCS.PHASECHK.TRANS64.TRYWAIT P0, [R0+URZ], R3 ;  /* 0x00000003000075a7 */ /* 0x0022a400080011ff */
[----:B--2---:R-:W-:Y:S05]  /*8ac0*/  @!P0 NANOSLEEP.SYNCS 0x989680 ;  /* 0x009896800000895d */ /* 0x004fea0003900000 */
[----:B------:R-:W2:Y:S02]  /*8ad0*/  @!P0 SYNCS.PHASECHK.TRANS64 P0, [R0+URZ], R3 ;  /* 0x00000003000085a7 */ /* 0x000ea400080010ff */
[----:B--2---:R-:W-:Y:S05]  /*8ae0*/  @!P0 BRA `(.L_x_162) ;  /* 0xfffffffc00f08947 */ /* 0x004fea000383ffff */
[----:B------:R-:W-:Y:S05]  /*8af0*/  BRA `(.L_x_163) ;  /* 0xffffffa000887947 */ /* 0x000fea000383ffff */
.L_x_49:
[----:B----4-:R-:W-:-:S07]  /*8b00*/  MOV R0, UR5 ;  /* 0x0000000500007c02 */ /* 0x010fce0008000f00 */
.L_x_164:
[----:B-1----:R1:W2:Y:S02]  /*8b10*/  SYNCS.PHASECHK.TRANS64.TRYWAIT P0, [R0+URZ], R3 ;  /* 0x00000003000075a7 */ /* 0x0022a400080011ff */
[----:B--2---:R-:W-:Y:S05]  /*8b20*/  @!P0 NANOSLEEP.SYNCS 0x989680 ;  /* 0x009896800000895d */ /* 0x004fea0003900000 */
[----:B------:R-:W2:Y:S02]  /*8b30*/  @!P0 SYNCS.PHASECHK.TRANS64 P0, [R0+URZ], R3 ;  /* 0x00000003000085a7 */ /* 0x000ea400080010ff */
[----:B--2---:R-:W-:Y:S05]  /*8b40*/  @!P0 BRA `(.L_x_164) ;  /* 0xfffffffc00f08947 */ /* 0x004fea000383ffff */
[----:B------:R-:W-:Y:S05]  /*8b50*/  BRA `(.L_x_165) ;  /* 0xffffffa000947947 */ /* 0x000fea000383ffff */
.L_x_50:
[----:B----4-:R-:W-:-:S07]  /*8b60*/  MOV R0, UR5 ;  /* 0x0000000500007c02 */ /* 0x010fce0008000f00 */
.L_x_166:
[----:B-1----:R1:W2:Y:S02]  /*8b70*/  SYNCS.PHASECHK.TRANS64.TRYWAIT P0, [R0+URZ], R3 ;  /* 0x00000003000075a7 */ /* 0x0022a400080011ff */
[----:B--2---:R-:W-:Y:S05]  /*8b80*/  @!P0 NANOSLEEP.SYNCS 0x989680 ;  /* 0x009896800000895d */ /* 0x004fea0003900000 */
[----:B------:R-:W2:Y:S02]  /*8b90*/  @!P0 SYNCS.PHASECHK.TRANS64 P0, [R0+URZ], R3 ;  /* 0x00000003000085a7 */ /* 0x000ea400080010ff */
[----:B--2---:R-:W-:Y:S05]  /*8ba0*/  @!P0 BRA `(.L_x_166) ;  /* 0xfffffffc00f08947 */ /* 0x004fea000383ffff */
[----:B------:R-:W-:Y:S05]  /*8bb0*/  BRA `(.L_x_167) ;  /* 0xffffffa000a07947 */ /* 0x000fea000383ffff */
.L_x_51:
[----:B----4-:R-:W-:-:S07]  /*8bc0*/  MOV R0, UR5 ;  /* 0x0000000500007c02 */ /* 0x010fce0008000f00 */
.L_x_168:
[----:B-1----:R1:W2:Y:S02]  /*8bd0*/  SYNCS.PHASECHK.TRANS64.TRYWAIT P0, [R0+URZ], R3 ;  /* 0x00000003000075a7 */ /* 0x0022a400080011ff */
[----:B--2---:R-:W-:Y:S05]  /*8be0*/  @!P0 NANOSLEEP.SYNCS 0x989680 ;  /* 0x009896800000895d */ /* 0x004fea0003900000 */
[----:B------:R-:W2:Y:S02]  /*8bf0*/  @!P0 SYNCS.PHASECHK.TRANS64 P0, [R0+URZ], R3 ;  /* 0x00000003000085a7 */ /* 0x000ea400080010ff */
[----:B--2---:R-:W-:Y:S05]  /*8c00*/  @!P0 BRA `(.L_x_168) ;  /* 0xfffffffc00f08947 */ /* 0x004fea000383ffff */
[----:B------:R-:W-:Y:S05]  /*8c10*/  BRA `(.L_x_169) ;  /* 0xffffffa000ac7947 */ /* 0x000fea000383ffff */
.L_x_52:
[----:B----4-:R-:W-:-:S07]  /*8c20*/  MOV R0, UR5 ;  /* 0x0000000500007c02 */ /* 0x010fce0008000f00 */
.L_x_170:
[----:B-1----:R1:W2:Y:S02]  /*8c30*/  SYNCS.PHASECHK.TRANS64.TRYWAIT P0, [R0+URZ], R3 ;  /* 0x00000003000075a7 */ /* 0x0022a400080011ff */
[----:B--2---:R-:W-:Y:S05]  /*8c40*/  @!P0 NANOSLEEP.SYNCS 0x989680 ;  /* 0x009896800000895d */ /* 0x004fea0003900000 */
[----:B------:R-:W2:Y:S02]  /*8c50*/  @!P0 SYNCS.PHASECHK.TRANS64 P0, [R0+URZ], R3 ;  /* 0x00000003000085a7 */ /* 0x000ea400080010ff */
[----:B--2---:R-:W-:Y:S05]  /*8c60*/  @!P0 BRA `(.L_x_170) ;  /* 0xfffffffc00f08947 */ /* 0x004fea000383ffff */
[----:B------:R-:W-:Y:S05]  /*8c70*/  BRA `(.L_x_171) ;  /* 0xffffffa000b87947 */ /* 0x000fea000383ffff */
.L_x_53:
[----:B----4-:R-:W-:-:S07]  /*8c80*/  MOV R0, UR5 ;  /* 0x0000000500007c02 */ /* 0x010fce0008000f00 */
.L_x_172:
[----:B-1----:R1:W2:Y:S02]  /*8c90*/  SYNCS.PHASECHK.TRANS64.TRYWAIT P0, [R0+URZ], R3 ;  /* 0x00000003000075a7 */ /* 0x0022a400080011ff */
[----:B--2---:R-:W-:Y:S05]  /*8ca0*/  @!P0 NANOSLEEP.SYNCS 0x989680 ;  /* 0x009896800000895d */ /* 0x004fea0003900000 */
[----:B------:R-:W2:Y:S02]  /*8cb0*/  @!P0 SYNCS.PHASECHK.TRANS64 P0, [R0+URZ], R3 ;  /* 0x00000003000085a7 */ /* 0x000ea400080010ff */
[----:B--2---:R-:W-:Y:S05]  /*8cc0*/  @!P0 BRA `(.L_x_172) ;  /* 0xfffffffc00f08947 */ /* 0x004fea000383ffff */
[----:B------:R-:W-:Y:S05]  /*8cd0*/  BRA `(.L_x_173) ;  /* 0xffffffa000c47947 */ /* 0x000fea000383ffff */
.L_x_54:
[----:B----4-:R-:W-:-:S07]  /*8ce0*/  MOV R0, UR5 ;  /* 0x0000000500007c02 */ /* 0x010fce0008000f00 */
.L_x_174:
[----:B-1----:R1:W2:Y:S02]  /*8cf0*/  SYNCS.PHASECHK.TRANS64.TRYWAIT P0, [R0+URZ], R3 ;  /* 0x00000003000075a7 */ /* 0x0022a400080011ff */
[----:B--2---:R-:W-:Y:S05]  /*8d00*/  @!P0 NANOSLEEP.SYNCS 0x989680 ;  /* 0x009896800000895d */ /* 0x004fea0003900000 */
[----:B------:R-:W2:Y:S02]  /*8d10*/  @!P0 SYNCS.PHASECHK.TRANS64 P0, [R0+URZ], R3 ;  /* 0x00000003000085a7 */ /* 0x000ea400080010ff */
[----:B--2---:R-:W-:Y:S05]  /*8d20*/  @!P0 BRA `(.L_x_174) ;  /* 0xfffffffc00f08947 */ /* 0x004fea000383ffff */
[----:B------:R-:W-:Y:S05]  /*8d30*/  BRA `(.L_x_175) ;  /* 0xffffffa000d07947 */ /* 0x000fea000383ffff */
.L_x_55:
[----:B----4-:R-:W-:-:S07]  /*8d40*/  MOV R0, UR5 ;  /* 0x0000000500007c02 */ /* 0x010fce0008000f00 */
.L_x_176:
[----:B-1----:R1:W2:Y:S02]  /*8d50*/  SYNCS.PHASECHK.TRANS64.TRYWAIT P0, [R0+URZ], R3 ;  /* 0x00000003000075a7 */ /* 0x0022a400080011ff */
[----:B--2---:R-:W-:Y:S05]  /*8d60*/  @!P0 NANOSLEEP.SYNCS 0x989680 ;  /* 0x009896800000895d */ /* 0x004fea0003900000 */
[----:B------:R-:W2:Y:S02]  /*8d70*/  @!P0 SYNCS.PHASECHK.TRANS64 P0, [R0+URZ], R3 ;  /* 0x00000003000085a7 */ /* 0x000ea400080010ff */
[----:B--2---:R-:W-:Y:S05]  /*8d80*/  @!P0 BRA `(.L_x_176) ;  /* 0xfffffffc00f08947 */ /* 0x004fea000383ffff */
[----:B------:R-:W-:Y:S05]  /*8d90*/  BRA `(.L_x_177) ;  /* 0xffffffa000dc7947 */ /* 0x000fea000383ffff */
.L_x_56:
[----:B----4-:R-:W-:-:S07]  /*8da0*/  MOV R0, UR5 ;  /* 0x0000000500007c02 */ /* 0x010fce0008000f00 */
.L_x_178:
[----:B-1----:R1:W2:Y:S02]  /*8db0*/  SYNCS.PHASECHK.TRANS64.TRYWAIT P0, [R0+URZ], R3 ;  /* 0x00000003000075a7 */ /* 0x0022a400080011ff */
[----:B--2---:R-:W-:Y:S05]  /*8dc0*/  @!P0 NANOSLEEP.SYNCS 0x989680 ;  /* 0x009896800000895d */ /* 0x004fea0003900000 */
[----:B------:R-:W2:Y:S02]  /*8dd0*/  @!P0 SYNCS.PHASECHK.TRANS64 P0, [R0+URZ], R3 ;  /* 0x00000003000085a7 */ /* 0x000ea400080010ff */
[----:B--2---:R-:W-:Y:S05]  /*8de0*/  @!P0 BRA `(.L_x_178) ;  /* 0xfffffffc00f08947 */ /* 0x004fea000383ffff */
[----:B------:R-:W-:Y:S05]  /*8df0*/  BRA `(.L_x_179) ;  /* 0xffffffa000e87947 */ /* 0x000fea000383ffff */
.L_x_57:
[----:B----4-:R-:W-:-:S07]  /*8e00*/  MOV R0, UR5 ;  /* 0x0000000500007c02 */ /* 0x010fce0008000f00 */
.L_x_180:
[----:B-1----:R1:W2:Y:S02]  /*8e10*/  SYNCS.PHASECHK.TRANS64.TRYWAIT P0, [R0+URZ], R3 ;  /* 0x00000003000075a7 */ /* 0x0022a400080011ff */
[----:B--2---:R-:W-:Y:S05]  /*8e20*/  @!P0 NANOSLEEP.SYNCS 0x989680 ;  /* 0x009896800000895d */ /* 0x004fea0003900000 */
[----:B------:R-:W2:Y:S02]  /*8e30*/  @!P0 SYNCS.PHASECHK.TRANS64 P0, [R0+URZ], R3 ;  /* 0x00000003000085a7 */ /* 0x000ea400080010ff */
[----:B--2---:R-:W-:Y:S05]  /*8e40*/  @!P0 BRA `(.L_x_180) ;  /* 0xfffffffc00f08947 */ /* 0x004fea000383ffff */
[----:B------:R-:W-:Y:S05]  /*8e50*/  BRA `(.L_x_181) ;  /* 0xffffffa000f47947 */ /* 0x000fea000383ffff */
.L_x_58:
[----:B----4-:R-:W-:-:S07]  /*8e60*/  MOV R0, UR5 ;  /* 0x0000000500007c02 */ /* 0x010fce0008000f00 */
.L_x_182:
[----:B-1----:R1:W2:Y:S02]  /*8e70*/  SYNCS.PHASECHK.TRANS64.TRYWAIT P0, [R0+URZ], R3 ;  /* 0x00000003000075a7 */ /* 0x0022a400080011ff */
[----:B--2---:R-:W-:Y:S05]  /*8e80*/  @!P0 NANOSLEEP.SYNCS 0x989680 ;  /* 0x009896800000895d */ /* 0x004fea0003900000 */
[----:B------:R-:W2:Y:S02]  /*8e90*/  @!P0 SYNCS.PHASECHK.TRANS64 P0, [R0+URZ], R3 ;  /* 0x00000003000085a7 */ /* 0x000ea400080010ff */
[----:B--2---:R-:W-:Y:S05]  /*8ea0*/  @!P0 BRA `(.L_x_182) ;  /* 0xfffffffc00f08947 */ /* 0x004fea000383ffff */
[----:B------:R-:W-:Y:S05]  /*8eb0*/  BRA `(.L_x_183) ;  /* 0xffffffa400007947 */ /* 0x000fea000383ffff */
.L_x_59:
[----:B----4-:R-:W-:-:S07]  /*8ec0*/  MOV R0, UR5 ;  /* 0x0000000500007c02 */ /* 0x010fce0008000f00 */
.L_x_184:
[----:B-1----:R1:W2:Y:S02]  /*8ed0*/  SYNCS.PHASECHK.TRANS64.TRYWAIT P0, [R0+URZ], R3 ;  /* 0x00000003000075a7 */ /* 0x0022a400080011ff */
[----:B--2---:R-:W-:Y:S05]  /*8ee0*/  @!P0 NANOSLEEP.SYNCS 0x989680 ;  /* 0x009896800000895d */ /* 0x004fea0003900000 */
[----:B------:R-:W2:Y:S02]  /*8ef0*/  @!P0 SYNCS.PHASECHK.TRANS64 P0, [R0+URZ], R3 ;  /* 0x00000003000085a7 */ /* 0x000ea400080010ff */
[----:B--2---:R-:W-:Y:S05]  /*8f00*/  @!P0 BRA `(.L_x_184) ;  /* 0xfffffffc00f08947 */ /* 0x004fea000383ffff */
[----:B------:R-:W-:Y:S05]  /*8f10*/  BRA `(.L_x_185) ;  /* 0xffffffa4000c7947 */ /* 0x000fea000383ffff */
.L_x_60:
[----:B----4-:R-:W-:-:S07]  /*8f20*/  MOV R0, UR5 ;  /* 0x0000000500007c02 */ /* 0x010fce0008000f00 */
.L_x_186:
[----:B-1----:R1:W2:Y:S02]  /*8f30*/  SYNCS.PHASECHK.TRANS64.TRYWAIT P0, [R0+URZ], R3 ;  /* 0x00000003000075a7 */ /* 0x0022a400080011ff */
[----:B--2---:R-:W-:Y:S05]  /*8f40*/  @!P0 NANOSLEEP.SYNCS 0x989680 ;  /* 0x009896800000895d */ /* 0x004fea0003900000 */
[----:B------:R-:W2:Y:S02]  /*8f50*/  @!P0 SYNCS.PHASECHK.TRANS64 P0, [R0+URZ], R3 ;  /* 0x00000003000085a7 */ /* 0x000ea400080010ff */
[----:B--2---:R-:W-:Y:S05]  /*8f60*/  @!P0 BRA `(.L_x_186) ;  /* 0xfffffffc00f08947 */ /* 0x004fea000383ffff */
[----:B------:R-:W-:Y:S05]  /*8f70*/  BRA `(.L_x_187) ;  /* 0xffffffa400187947 */ /* 0x000fea000383ffff */
.L_x_61:
[----:B----4-:R-:W-:-:S07]  /*8f80*/  MOV R0, UR5 ;  /* 0x0000000500007c02 */ /* 0x010fce0008000f00 */
.L_x_188:
[----:B-1----:R1:W2:Y:S02]  /*8f90*/  SYNCS.PHASECHK.TRANS64.TRYWAIT P0, [R0+URZ], R3 ;  /* 0x00000003000075a7 */ /* 0x0022a400080011ff */
[----:B--2---:R-:W-:Y:S05]  /*8fa0*/  @!P0 NANOSLEEP.SYNCS 0x989680 ;  /* 0x009896800000895d */ /* 0x004fea0003900000 */
[----:B------:R-:W2:Y:S02]  /*8fb0*/  @!P0 SYNCS.PHASECHK.TRANS64 P0, [R0+URZ], R3 ;  /* 0x00000003000085a7 */ /* 0x000ea400080010ff */
[----:B--2---:R-:W-:Y:S05]  /*8fc0*/  @!P0 BRA `(.L_x_188) ;  /* 0xfffffffc00f08947 */ /* 0x004fea000383ffff */
[----:B------:R-:W-:Y:S05]  /*8fd0*/  BRA `(.L_x_189) ;  /* 0xffffffa400247947 */ /* 0x000fea000383ffff */
.L_x_62:
[----:B----4-:R-:W-:-:S07]  /*8fe0*/  MOV R0, UR5 ;  /* 0x0000000500007c02 */ /* 0x010fce0008000f00 */
.L_x_190:
[----:B-1----:R1:W2:Y:S02]  /*8ff0*/  SYNCS.PHASECHK.TRANS64.TRYWAIT P0, [R0+URZ], R3 ;  /* 0x00000003000075a7 */ /* 0x0022a400080011ff */
[----:B--2---:R-:W-:Y:S05]  /*9000*/  @!P0 NANOSLEEP.SYNCS 0x989680 ;  /* 0x009896800000895d */ /* 0x004fea0003900000 */
[----:B------:R-:W2:Y:S02]  /*9010*/  @!P0 SYNCS.PHASECHK.TRANS64 P0, [R0+URZ], R3 ;  /* 0x00000003000085a7 */ /* 0x000ea400080010ff */
[----:B--2---:R-:W-:Y:S05]  /*9020*/  @!P0 BRA `(.L_x_190) ;  /* 0xfffffffc00f08947 */ /* 0x004fea000383ffff */
[----:B------:R-:W-:Y:S05]  /*9030*/  BRA `(.L_x_191) ;  /* 0xffffffa400307947 */ /* 0x000fea000383ffff */
.L_x_63:
[----:B----4-:R-:W-:-:S07]  /*9040*/  MOV R0, UR5 ;  /* 0x0000000500007c02 */ /* 0x010fce0008000f00 */
.L_x_192:
[----:B-1----:R1:W2:Y:S02]  /*9050*/  SYNCS.PHASECHK.TRANS64.TRYWAIT P0, [R0+URZ], R3 ;  /* 0x00000003000075a7 */ /* 0x0022a400080011ff */
[----:B--2---:R-:W-:Y:S05]  /*9060*/  @!P0 NANOSLEEP.SYNCS 0x989680 ;  /* 0x009896800000895d */ /* 0x004fea0003900000 */
[----:B------:R-:W2:Y:S02]  /*9070*/  @!P0 SYNCS.PHASECHK.TRANS64 P0, [R0+URZ], R3 ;  /* 0x00000003000085a7 */ /* 0x000ea400080010ff */
[----:B--2---:R-:W-:Y:S05]  /*9080*/  @!P0 BRA `(.L_x_192) ;  /* 0xfffffffc00f08947 */ /* 0x004fea000383ffff */
[----:B------:R-:W-:Y:S05]  /*9090*/  BRA `(.L_x_193) ;  /* 0xffffffa4003c7947 */ /* 0x000fea000383ffff */
.L_x_64:
[----:B----4-:R-:W-:-:S07]  /*90a0*/  MOV R0, UR5 ;  /* 0x0000000500007c02 */ /* 0x010fce0008000f00 */
.L_x_194:
[----:B-1----:R1:W2:Y:S02]  /*90b0*/  SYNCS.PHASECHK.TRANS64.TRYWAIT P0, [R0+URZ], R3 ;  /* 0x00000003000075a7 */ /* 0x0022a400080011ff */
[----:B--2---:R-:W-:Y:S05]  /*90c0*/  @!P0 NANOSLEEP.SYNCS 0x989680 ;  /* 0x009896800000895d */ /* 0x004fea0003900000 */
[----:B------:R-:W2:Y:S02]  /*90d0*/  @!P0 SYNCS.PHASECHK.TRANS64 P0, [R0+URZ], R3 ;  /* 0x00000003000085a7 */ /* 0x000ea400080010ff */
[----:B--2---:R-:W-:Y:S05]  /*90e0*/  @!P0 BRA `(.L_x_194) ;  /* 0xfffffffc00f08947 */ /* 0x004fea000383ffff */
[----:B------:R-:W-:Y:S05]  /*90f0*/  BRA `(.L_x_195) ;  /* 0xffffffa400487947 */ /* 0x000fea000383ffff */
.L_x_65:
[----:B----4-:R-:W-:-:S07]  /*9100*/  MOV R0, UR5 ;  /* 0x0000000500007c02 */ /* 0x010fce0008000f00 */
.L_x_196:
[----:B-1----:R1:W2:Y:S02]  /*9110*/  SYNCS.PHASECHK.TRANS64.TRYWAIT P0, [R0+URZ], R3 ;  /* 0x00000003000075a7 */ /* 0x0022a400080011ff */
[----:B--2---:R-:W-:Y:S05]  /*9120*/  @!P0 NANOSLEEP.SYNCS 0x989680 ;  /* 0x009896800000895d */ /* 0x004fea0003900000 */
[----:B------:R-:W2:Y:S02]  /*9130*/  @!P0 SYNCS.PHASECHK.TRANS64 P0, [R0+URZ], R3 ;  /* 0x00000003000085a7 */ /* 0x000ea400080010ff */
[----:B--2---:R-:W-:Y:S05]  /*9140*/  @!P0 BRA `(.L_x_196) ;  /* 0xfffffffc00f08947 */ /* 0x004fea000383ffff */
[----:B------:R-:W-:Y:S05]  /*9150*/  BRA `(.L_x_197) ;  /* 0xffffffa400547947 */ /* 0x000fea000383ffff */
.L_x_66:
[----:B----4-:R-:W-:-:S07]  /*9160*/  MOV R0, UR5 ;  /* 0x0000000500007c02 */ /* 0x010fce0008000f00 */
.L_x_198:
[----:B-1----:R1:W2:Y:S02]  /*9170*/  SYNCS.PHASECHK.TRANS64.TRYWAIT P0, [R0+URZ], R3 ;  /* 0x00000003000075a7 */ /* 0x0022a400080011ff */
[----:B--2---:R-:W-:Y:S05]  /*9180*/  @!P0 NANOSLEEP.SYNCS 0x989680 ;  /* 0x009896800000895d */ /* 0x004fea0003900000 */
[----:B------:R-:W2:Y:S02]  /*9190*/  @!P0 SYNCS.PHASECHK.TRANS64 P0, [R0+URZ], R3 ;  /* 0x00000003000085a7 */ /* 0x000ea400080010ff */
[----:B--2---:R-:W-:Y:S05]  /*91a0*/  @!P0 BRA `(.L_x_198) ;  /* 0xfffffffc00f08947 */ /* 0x004fea000383ffff */
[----:B------:R-:W-:Y:S05]  /*91b0*/  BRA `(.L_x_199) ;  /* 0xffffffa400607947 */ /* 0x000fea000383ffff */
.L_x_67:
[----:B----4-:R-:W-:-:S07]  /*91c0*/  MOV R0, UR5 ;  /* 0x0000000500007c02 */ /* 0x010fce0008000f00 */
.L_x_200:
[----:B-1----:R1:W2:Y:S02]  /*91d0*/  SYNCS.PHASECHK.TRANS64.TRYWAIT P0, [R0+URZ], R3 ;  /* 0x00000003000075a7 */ /* 0x0022a400080011ff */
[----:B--2---:R-:W-:Y:S05]  /*91e0*/  @!P0 NANOSLEEP.SYNCS 0x989680 ;  /* 0x009896800000895d */ /* 0x004fea0003900000 */
[----:B------:R-:W2:Y:S02]  /*91f0*/  @!P0 SYNCS.PHASECHK.TRANS64 P0, [R0+URZ], R3 ;  /* 0x00000003000085a7 */ /* 0x000ea400080010ff */
[----:B--2---:R-:W-:Y:S05]  /*9200*/  @!P0 BRA `(.L_x_200) ;  /* 0xfffffffc00f08947 */ /* 0x004fea000383ffff */
[----:B------:R-:W-:Y:S05]  /*9210*/  BRA `(.L_x_201) ;  /* 0xffffffa4006c7947 */ /* 0x000fea000383ffff */
.L_x_68:
[----:B----4-:R-:W-:-:S07]  /*9220*/  MOV R0, UR5 ;  /* 0x0000000500007c02 */ /* 0x010fce0008000f00 */
.L_x_202:
[----:B-1----:R1:W2:Y:S02]  /*9230*/  SYNCS.PHASECHK.TRANS64.TRYWAIT P0, [R0+URZ], R3 ;  /* 0x00000003000075a7 */ /* 0x0022a400080011ff */
[----:B--2---:R-:W-:Y:S05]  /*9240*/  @!P0 NANOSLEEP.SYNCS 0x989680 ;  /* 0x009896800000895d */ /* 0x004fea0003900000 */
[----:B------:R-:W2:Y:S02]  /*9250*/  @!P0 SYNCS.PHASECHK.TRANS64 P0, [R0+URZ], R3 ;  /* 0x00000003000085a7 */ /* 0x000ea400080010ff */
[----:B--2---:R-:W-:Y:S05]  /*9260*/  @!P0 BRA `(.L_x_202) ;  /* 0xfffffffc00f08947 */ /* 0x004fea000383ffff */
[----:B------:R-:W-:Y:S05]  /*9270*/  BRA `(.L_x_203) ;  /* 0xffffffa400787947 */ /* 0x000fea000383ffff */
.L_x_69:
[----:B----4-:R-:W-:-:S07]  /*9280*/  MOV R0, UR5 ;  /* 0x0000000500007c02 */ /* 0x010fce0008000f00 */
.L_x_204:
[----:B-1----:R1:W2:Y:S02]  /*9290*/  SYNCS.PHASECHK.TRANS64.TRYWAIT P0, [R0+URZ], R3 ;  /* 0x00000003000075a7 */ /* 0x0022a400080011ff */
[----:B--2---:R-:W-:Y:S05]  /*92a0*/  @!P0 NANOSLEEP.SYNCS 0x989680 ;  /* 0x009896800000895d */ /* 0x004fea0003900000 */
[----:B------:R-:W2:Y:S02]  /*92b0*/  @!P0 SYNCS.PHASECHK.TRANS64 P0, [R0+URZ], R3 ;  /* 0x00000003000085a7 */ /* 0x000ea400080010ff */
[----:B--2---:R-:W-:Y:S05]  /*92c0*/  @!P0 BRA `(.L_x_204) ;  /* 0xfffffffc00f08947 */ /* 0x004fea000383ffff */
[----:B------:R-:W-:Y:S05]  /*92d0*/  BRA `(.L_x_205) ;  /* 0xffffffa400847947 */ /* 0x000fea000383ffff */
.L_x_72:
[----:B-1----:R1:W2:Y:S02]  /*92e0*/  SYNCS.PHASECHK.TRANS64.TRYWAIT P0, [R0+URZ+0x2b0], R5 ;  /* 0x0002b005000075a7 */ /* 0x0022a400080011ff */
[----:B--2---:R-:W-:Y:S05]  /*92f0*/  @!P0 NANOSLEEP.SYNCS 0x989680 ;  /* 0x009896800000895d */ /* 0x004fea0003900000 */
[----:B------:R-:W2:Y:S02]  /*9300*/  @!P0 SYNCS.PHASECHK.TRANS64 P0, [R0+URZ+0x2b0], R5 ;  /* 0x0002b005000085a7 */ /* 0x000ea400080010ff */
[----:B--2---:R-:W-:Y:S05]  /*9310*/  @!P0 BRA `(.L_x_72) ;  /* 0xfffffffc00f08947 */ /* 0x004fea000383ffff */
[----:B------:R-:W-:Y:S05]  /*9320*/  BRA `(.L_x_206) ;  /* 0xffffffa400e07947 */ /* 0x000fea000383ffff */
.L_x_73:
[----:B------:R-:W-:-:S07]  /*9330*/  MOV R0, UR5 ;  /* 0x0000000500007c02 */ /* 0x000fce0008000f00 */
.L_x_207:
[----:B-1----:R1:W2:Y:S02]  /*9340*/  SYNCS.PHASECHK.TRANS64.TRYWAIT P0, [R0+URZ+0x260], R5 ;  /* 0x00026005000075a7 */ /* 0x0022a400080011ff */
[----:B--2---:R-:W-:Y:S05]  /*9350*/  @!P0 NANOSLEEP.SYNCS 0x989680 ;  /* 0x009896800000895d */ /* 0x004fea0003900000 */
[----:B------:R-:W2:Y:S02]  /*9360*/  @!P0 SYNCS.PHASECHK.TRANS64 P0, [R0+URZ+0x260], R5 ;  /* 0x00026005000085a7 */ /* 0x000ea400080010ff */
[----:B--2---:R-:W-:Y:S05]  /*9370*/  @!P0 BRA `(.L_x_207) ;  /* 0xfffffffc00f08947 */ /* 0x004fea000383ffff */
[----:B------:R-:W-:Y:S05]  /*9380*/  BRA `(.L_x_208) ;  /* 0xffffffa400f07947 */ /* 0x000fea000383ffff */
.L_x_74:
[----:B-1----:R1:W2:Y:S02]  /*9390*/  SYNCS.PHASECHK.TRANS64.TRYWAIT P1, [R0+URZ+0x250], R5 ;  /* 0x00025005000075a7 */ /* 0x0022a400080211ff */
[----:B--2---:R-:W-:Y:S05]  /*93a0*/  @!P1 NANOSLEEP.SYNCS 0x989680 ;  /* 0x009896800000995d */ /* 0x004fea0003900000 */
[----:B------:R-:W2:Y:S02]  /*93b0*/  @!P1 SYNCS.PHASECHK.TRANS64 P1, [R0+URZ+0x250], R5 ;  /* 0x00025005000095a7 */ /* 0x000ea400080210ff */
[----:B--2---:R-:W-:Y:S05]  /*93c0*/  @!P1 BRA `(.L_x_74) ;  /* 0xfffffffc00f09947 */ /* 0x004fea000383ffff */
[----:B------:R-:W-:Y:S05]  /*93d0*/  BRA `(.L_x_209) ;  /* 0xffffffa800207947 */ /* 0x000fea000383ffff */
.L_x_77:
[----:B------:R-:W-:-:S07]  /*93e0*/  MOV R0, UR5 ;  /* 0x0000000500007c02 */ /* 0x000fce0008000f00 */
.L_x_210:
[----:B-1----:R1:W2:Y:S02]  /*93f0*/  SYNCS.PHASECHK.TRANS64.TRYWAIT P0, [R0+URZ+0x260], R3 ;  /* 0x00026003000075a7 */ /* 0x0022a400080011ff */
[----:B--2---:R-:W-:Y:S05]  /*9400*/  @!P0 NANOSLEEP.SYNCS 0x989680 ;  /* 0x009896800000895d */ /* 0x004fea0003900000 */
[----:B------:R-:W2:Y:S02]  /*9410*/  @!P0 SYNCS.PHASECHK.TRANS64 P0, [R0+URZ+0x260], R3 ;  /* 0x00026003000085a7 */ /* 0x000ea400080010ff */
[----:B--2---:R-:W-:Y:S05]  /*9420*/  @!P0 BRA `(.L_x_210) ;  /* 0xfffffffc00f08947 */ /* 0x004fea000383ffff */
[----:B------:R-:W-:Y:S05]  /*9430*/  BRA `(.L_x_76) ;  /* 0xffffffa800747947 */ /* 0x000fea000383ffff */
.L_x_84:
[----:B-1----:R1:W2:Y:S02]  /*9440*/  SYNCS.PHASECHK.TRANS64.TRYWAIT P1, [R0+URZ+0x250], R5 ;  /* 0x00025005000075a7 */ /* 0x0022a400080211ff */
[----:B--2---:R-:W-:Y:S05]  /*9450*/  @!P1 NANOSLEEP.SYNCS 0x989680 ;  /* 0x009896800000995d */ /* 0x004fea0003900000 */
[----:B------:R-:W2:Y:S02]  /*9460*/  @!P1 SYNCS.PHASECHK.TRANS64 P1, [R0+URZ+0x250], R5 ;  /* 0x00025005000095a7 */ /* 0x000ea400080210ff */
[----:B--2---:R-:W-:Y:S05]  /*9470*/  @!P1 BRA `(.L_x_84) ;  /* 0xfffffffc00f09947 */ /* 0x004fea000383ffff */
[----:B------:R-:W-:Y:S05]  /*9480*/  BRA `(.L_x_211) ;  /* 0xffffffac00cc7947 */ /* 0x000fea000383ffff */
.L_x_85:
[----:B------:R-:W-:-:S07]  /*9490*/  MOV R3, UR9 ;  /* 0x0000000900037c02 */ /* 0x000fce0008000f00 */
.L_x_212:
[----:B-1----:R1:W2:Y:S02]  /*94a0*/  SYNCS.PHASECHK.TRANS64.TRYWAIT P0, [R3+URZ+0x290], R0 ;  /* 0x00029000030075a7 */ /* 0x0022a400080011ff */
[----:B--2---:R-:W-:Y:S05]  /*94b0*/  @!P0 NANOSLEEP.SYNCS 0x989680 ;  /* 0x009896800000895d */ /* 0x004fea0003900000 */
[----:B------:R-:W2:Y:S02]  /*94c0*/  @!P0 SYNCS.PHASECHK.TRANS64 P0, [R3+URZ+0x290], R0 ;  /* 0x00029000030085a7 */ /* 0x000ea400080010ff */
[----:B--2---:R-:W-:Y:S05]  /*94d0*/  @!P0 BRA `(.L_x_212) ;  /* 0xfffffffc00f08947 */ /* 0x004fea000383ffff */
[----:B------:R-:W-:Y:S05]  /*94e0*/  BRA `(.L_x_213) ;  /* 0xffffffb000007947 */ /* 0x000fea000383ffff */
.L_x_88:
[----:B------:R-:W-:Y:S07]  /*94f0*/  MOV R0, UR7 ;  /* 0x0000000700007c02 */ /* 0x000fee0008000f00 */
.L_x_214:
[----:B-1----:R1:W2:Y:S02]  /*9500*/  SYNCS.PHASECHK.TRANS64.TRYWAIT P0, [R0+URZ], R3 ;  /* 0x00000003000075a7 */ /* 0x0022a400080011ff */
[----:B--2---:R-:W-:Y:S05]  /*9510*/  @!P0 NANOSLEEP.SYNCS 0x989680 ;  /* 0x009896800000895d */ /* 0x004fea0003900000 */
[----:B------:R-:W2:Y:S02]  /*9520*/  @!P0 SYNCS.PHASECHK.TRANS64 P0, [R0+URZ], R3 ;  /* 0x00000003000085a7 */ /* 0x000ea400080010ff */
[----:B--2---:R-:W-:Y:S05]  /*9530*/  @!P0 BRA `(.L_x_214) ;  /* 0xfffffffc00f08947 */ /* 0x004fea000383ffff */
[----:B------:R-:W-:Y:S05]  /*9540*/  BRA `(.L_x_87) ;  /* 0xffffffb000387947 */ /* 0x000fea000383ffff */
.L_x_91:
[----:B------:R-:W-:-:S07]  /*9550*/  MOV R0, UR5 ;  /* 0x0000000500007c02 */ /* 0x000fce0008000f00 */
.L_x_215:
[----:B--2---:R2:W3:Y:S02]  /*9560*/  SYNCS.PHASECHK.TRANS64.TRYWAIT P0, [R0+URZ], R3 ;  /* 0x00000003000075a7 */ /* 0x0044e400080011ff */
[----:B---3--:R-:W-:Y:S05]  /*9570*/  @!P0 NANOSLEEP.SYNCS 0x989680 ;  /* 0x009896800000895d */ /* 0x008fea0003900000 */
[----:B------:R-:W3:Y:S02]  /*9580*/  @!P0 SYNCS.PHASECHK.TRANS64 P0, [R0+URZ], R3 ;  /* 0x00000003000085a7 */ /* 0x000ee400080010ff */
[----:B---3--:R-:W-:Y:S05]  /*9590*/  @!P0 BRA `(.L_x_215) ;  /* 0xfffffffc00f08947 */ /* 0x008fea000383ffff */
[----:B------:R-:W-:Y:S05]  /*95a0*/  BRA `(.L_x_216) ;  /* 0xffffffb000d87947 */ /* 0x000fea000383ffff */
.L_x_92:
[----:B------:R-:W-:-:S07]  /*95b0*/  MOV R0, UR5 ;  /* 0x0000000500007c02 */ /* 0x000fce0008000f00 */
.L_x_217:
[----:B--2---:R2:W3:Y:S02]  /*95c0*/  SYNCS.PHASECHK.TRANS64.TRYWAIT P0, [R0+URZ], R3 ;  /* 0x00000003000075a7 */ /* 0x0044e400080011ff */
[----:B---3--:R-:W-:Y:S05]  /*95d0*/  @!P0 NANOSLEEP.SYNCS 0x989680 ;  /* 0x009896800000895d */ /* 0x008fea0003900000 */
[----:B------:R-:W3:Y:S02]  /*95e0*/  @!P0 SYNCS.PHASECHK.TRANS64 P0, [R0+URZ], R3 ;  /* 0x00000003000085a7 */ /* 0x000ee400080010ff */
[----:B---3--:R-:W-:Y:S05]  /*95f0*/  @!P0 BRA `(.L_x_217) ;  /* 0xfffffffc00f08947 */ /* 0x008fea000383ffff */
[----:B------:R-:W-:Y:S05]  /*9600*/  BRA `(.L_x_218) ;  /* 0xffffffb000e47947 */ /* 0x000fea000383ffff */
.L_x_93:
[----:B------:R-:W-:-:S07]  /*9610*/  MOV R0, UR5 ;  /* 0x0000000500007c02 */ /* 0x000fce0008000f00 */
.L_x_219:
[----:B--2---:R2:W3:Y:S02]  /*9620*/  SYNCS.PHASECHK.TRANS64.TRYWAIT P0, [R0+URZ], R3 ;  /* 0x00000003000075a7 */ /* 0x0044e400080011ff */
[----:B---3--:R-:W-:Y:S05]  /*9630*/  @!P0 NANOSLEEP.SYNCS 0x989680 ;  /* 0x009896800000895d */ /* 0x008fea0003900000 */
[----:B------:R-:W3:Y:S02]  /*9640*/  @!P0 SYNCS.PHASECHK.TRANS64 P0, [R0+URZ], R3 ;  /* 0x00000003000085a7 */ /* 0x000ee400080010ff */
[----:B---3--:R-:W-:Y:S05]  /*9650*/  @!P0 BRA `(.L_x_219) ;  /* 0xfffffffc00f08947 */ /* 0x008fea000383ffff */
[----:B------:R-:W-:Y:S05]  /*9660*/  BRA `(.L_x_220) ;  /* 0xffffffb000f07947 */ /* 0x000fea000383ffff */
.L_x_94:
[----:B------:R-:W-:-:S07]  /*9670*/  MOV R0, UR7 ;  /* 0x0000000700007c02 */ /* 0x000fce0008000f00 */
.L_x_221:
[----:B--2---:R2:W3:Y:S02]  /*9680*/  SYNCS.PHASECHK.TRANS64.TRYWAIT P0, [R0+URZ], R3 ;  /* 0x00000003000075a7 */ /* 0x0044e400080011ff */
[----:B---3--:R-:W-:Y:S05]  /*9690*/  @!P0 NANOSLEEP.SYNCS 0x989680 ;  /* 0x009896800000895d */ /* 0x008fea0003900000 */
[----:B------:R-:W3:Y:S02]  /*96a0*/  @!P0 SYNCS.PHASECHK.TRANS64 P0, [R0+URZ], R3 ;  /* 0x00000003000085a7 */ /* 0x000ee400080010ff */
[----:B---3--:R-:W-:Y:S05]  /*96b0*/  @!P0 BRA `(.L_x_221) ;  /* 0xfffffffc00f08947 */ /* 0x008fea000383ffff */
[----:B------:R-:W-:Y:S05]  /*96c0*/  BRA `(.L_x_222) ;  /* 0xffffffb000fc7947 */ /* 0x000fea000383ffff */
.L_x_99:
[----:B--2---:R2:W3:Y:S02]  /*96d0*/  SYNCS.PHASECHK.TRANS64.TRYWAIT P0, [R0+URZ+0x250], R3 ;  /* 0x00025003000075a7 */ /* 0x0044e400080011ff */
[----:B---3--:R-:W-:Y:S05]  /*96e0*/  @!P0 NANOSLEEP.SYNCS 0x989680 ;  /* 0x009896800000895d */ /* 0x008fea0003900000 */
[----:B------:R-:W3:Y:S02]  /*96f0*/  @!P0 SYNCS.PHASECHK.TRANS64 P0, [R0+URZ+0x250], R3 ;  /* 0x00025003000085a7 */ /* 0x000ee400080010ff */
[----:B---3--:R-:W-:Y:S05]  /*9700*/  @!P0 BRA `(.L_x_99) ;  /* 0xfffffffc00f08947 */ /* 0x008fea000383ffff */
[----:B------:R-:W-:Y:S05]  /*9710*/  BRA `(.L_x_223) ;  /* 0xffffffb800007947 */ /* 0x000fea000383ffff */
.L_x_102:
[----:B------:R-:W-:Y:S07]  /*9720*/  MOV R0, UR7 ;  /* 0x0000000700007c02 */ /* 0x000fee0008000f00 */
.L_x_224:
[----:B--2---:R2:W3:Y:S02]  /*9730*/  SYNCS.PHASECHK.TRANS64.TRYWAIT P0, [R0+URZ+0x248], R3 ;  /* 0x00024803000075a7 */ /* 0x0044e400080011ff */
[----:B---3--:R-:W-:Y:S05]  /*9740*/  @!P0 NANOSLEEP.SYNCS 0x989680 ;  /* 0x009896800000895d */ /* 0x008fea0003900000 */
[----:B------:R-:W3:Y:S02]  /*9750*/  @!P0 SYNCS.PHASECHK.TRANS64 P0, [R0+URZ+0x248], R3 ;  /* 0x00024803000085a7 */ /* 0x000ee400080010ff */
[----:B---3--:R-:W-:Y:S05]  /*9760*/  @!P0 BRA `(.L_x_224) ;  /* 0xfffffffc00f08947 */ /* 0x008fea000383ffff */
[----:B------:R-:W-:Y:S05]  /*9770*/  BRA `(.L_x_101) ;  /* 0xffffffb800e07947 */ /* 0x000fea000383ffff */
.L_x_105:
[----:B--2---:R-:W-:Y:S07]  /*9780*/  MOV R3, UR7 ;  /* 0x0000000700037c02 */ /* 0x004fee0008000f00 */
.L_x_225:
[----:B-1----:R1:W2:Y:S02]  /*9790*/  SYNCS.PHASECHK.TRANS64.TRYWAIT P0, [R3+URZ+0x230], R12 ;  /* 0x0002300c030075a7 */ /* 0x0022a400080011ff */
[----:B--2---:R-:W-:Y:S05]  /*97a0*/  @!P0 NANOSLEEP.SYNCS 0x989680 ;  /* 0x009896800000895d */ /* 0x004fea0003900000 */
[----:B------:R-:W2:Y:S02]  /*97b0*/  @!P0 SYNCS.PHASECHK.TRANS64 P0, [R3+URZ+0x230], R12 ;  /* 0x0002300c030085a7 */ /* 0x000ea400080010ff */
[----:B--2---:R-:W-:Y:S05]  /*97c0*/  @!P0 BRA `(.L_x_225) ;  /* 0xfffffffc00f08947 */ /* 0x004fea000383ffff */
[----:B------:R-:W-:Y:S05]  /*97d0*/  BRA `(.L_x_226) ;  /* 0xffffffbc00587947 */ /* 0x000fea000383ffff */
.L_x_106:
[----:B------:R-:W-:Y:S07]  /*97e0*/  MOV R3, UR7 ;  /* 0x0000000700037c02 */ /* 0x000fee0008000f00 */
.L_x_227:
[----:B-1----:R1:W2:Y:S02]  /*97f0*/  SYNCS.PHASECHK.TRANS64.TRYWAIT P0, [R3+URZ+0x238], R12 ;  /* 0x0002380c030075a7 */ /* 0x0022a400080011ff */
[----:B--2---:R-:W-:Y:S05]  /*9800*/  @!P0 NANOSLEEP.SYNCS 0x989680 ;  /* 0x009896800000895d */ /* 0x004fea0003900000 */
[----:B------:R-:W2:Y:S02]  /*9810*/  @!P0 SYNCS.PHASECHK.TRANS64 P0, [R3+URZ+0x238], R12 ;  /* 0x0002380c030085a7 */ /* 0x000ea400080010ff */
[----:B--2---:R-:W-:Y:S05]  /*9820*/  @!P0 BRA `(.L_x_227) ;  /* 0xfffffffc00f08947 */ /* 0x004fea000383ffff */
[----:B------:R-:W-:Y:S05]  /*9830*/  BRA `(.L_x_228) ;  /* 0xffffffbc00d87947 */ /* 0x000fea000383ffff */
.L_x_108:
[----:B------:R-:W-:-:S07]  /*9840*/  MOV R0, UR7 ;  /* 0x0000000700007c02 */ /* 0x000fce0008000f00 */
.L_x_229:
[----:B-1----:R1:W3:Y:S02]  /*9850*/  SYNCS.PHASECHK.TRANS64.TRYWAIT P0, [R0+URZ+0x230], R3 ;  /* 0x00023003000075a7 */ /* 0x0022e400080011ff */
[----:B---3--:R-:W-:Y:S05]  /*9860*/  @!P0 NANOSLEEP.SYNCS 0x989680 ;  /* 0x009896800000895d */ /* 0x008fea0003900000 */
[----:B------:R-:W3:Y:S02]  /*9870*/  @!P0 SYNCS.PHASECHK.TRANS64 P0, [R0+URZ+0x230], R3 ;  /* 0x00023003000085a7 */ /* 0x000ee400080010ff */
[----:B---3--:R-:W-:Y:S05]  /*9880*/  @!P0 BRA `(.L_x_229) ;  /* 0xfffffffc00f08947 */ /* 0x008fea000383ffff */
[----:B------:R-:W-:Y:S05]  /*9890*/  BRA `(.L_x_230) ;  /* 0xffffffc000487947 */ /* 0x000fea000383ffff */
.L_x_110:
[----:B--2---:R2:W4:Y:S02]  /*98a0*/  SYNCS.PHASECHK.TRANS64.TRYWAIT P0, [R0+URZ+0x250], R3 ;  /* 0x00025003000075a7 */ /* 0x00452400080011ff */
[----:B----4-:R-:W-:Y:S05]  /*98b0*/  @!P0 NANOSLEEP.SYNCS 0x989680 ;  /* 0x009896800000895d */ /* 0x010fea0003900000 */
[----:B------:R-:W4:Y:S02]  /*98c0*/  @!P0 SYNCS.PHASECHK.TRANS64 P0, [R0+URZ+0x250], R3 ;  /* 0x00025003000085a7 */ /* 0x000f2400080010ff */
[----:B----4-:R-:W-:Y:S05]  /*98d0*/  @!P0 BRA `(.L_x_110) ;  /* 0xfffffffc00f08947 */ /* 0x010fea000383ffff */
[----:B------:R-:W-:Y:S05]  /*98e0*/  BRA `(.L_x_231) ;  /* 0xffffffc400147947 */ /* 0x000fea000383ffff */
.L_x_121:
[----:B-1----:R1:W3:Y:S02]  /*98f0*/  SYNCS.PHASECHK.TRANS64.TRYWAIT P1, [R0+URZ+0x220], R3 ;  /* 0x00022003000075a7 */ /* 0x0022e400080211ff */
[----:B---3--:R-:W-:Y:S05]  /*9900*/  @!P1 NANOSLEEP.SYNCS 0x989680 ;  /* 0x009896800000995d */ /* 0x008fea0003900000 */
[----:B------:R-:W3:Y:S02]  /*9910*/  @!P1 SYNCS.PHASECHK.TRANS64 P1, [R0+URZ+0x220], R3 ;  /* 0x00022003000095a7 */ /* 0x000ee400080210ff */
[----:B---3--:R-:W-:Y:S05]  /*9920*/  @!P1 BRA `(.L_x_121) ;  /* 0xfffffffc00f09947 */ /* 0x008fea000383ffff */
[----:B------:R-:W-:Y:S05]  /*9930*/  BRA `(.L_x_120) ;  /* 0xffffffd0002c7947 */ /* 0x000fea000383ffff */
.L_x_123:
[----:B-1----:R1:W4:Y:S02]  /*9940*/  SYNCS.PHASECHK.TRANS64.TRYWAIT P0, [R113+URZ+0x270], R2 ;  /* 0x00027002710075a7 */ /* 0x00232400080011ff */
[----:B----4-:R-:W-:Y:S05]  /*9950*/  @!P0 NANOSLEEP.SYNCS 0x989680 ;  /* 0x009896800000895d */ /* 0x010fea0003900000 */
[----:B------:R-:W4:Y:S02]  /*9960*/  @!P0 SYNCS.PHASECHK.TRANS64 P0, [R113+URZ+0x270], R2 ;  /* 0x00027002710085a7 */ /* 0x000f2400080010ff */
[----:B----4-:R-:W-:Y:S05]  /*9970*/  @!P0 BRA `(.L_x_123) ;  /* 0xfffffffc00f08947 */ /* 0x010fea000383ffff */
[----:B------:R-:W-:Y:S05]  /*9980*/  BRA `(.L_x_122) ;  /* 0xffffffd000807947 */ /* 0x000fea000383ffff */
.L_x_131:
[----:B--2---:R2:W3:Y:S02]  /*9990*/  SYNCS.PHASECHK.TRANS64.TRYWAIT P0, [R32+URZ+0x220], R3 ;  /* 0x00022003200075a7 */ /* 0x0044e400080011ff */
[----:B---3--:R-:W-:Y:S05]  /*99a0*/  @!P0 NANOSLEEP.SYNCS 0x989680 ;  /* 0x009896800000895d */ /* 0x008fea0003900000 */
[----:B------:R-:W3:Y:S02]  /*99b0*/  @!P0 SYNCS.PHASECHK.TRANS64 P0, [R32+URZ+0x220], R3 ;  /* 0x00022003200085a7 */ /* 0x000ee400080010ff */
[----:B---3--:R-:W-:Y:S05]  /*99c0*/  @!P0 BRA `(.L_x_131) ;  /* 0xfffffffc00f08947 */ /* 0x008fea000383ffff */
[----:B------:R-:W-:Y:S05]  /*99d0*/  BRA `(.L_x_130) ;  /* 0xffffffdc00707947 */ /* 0x000fea000383ffff */
        .weak           $__internal_0_$__cuda_sm10x_tcgen05_guardrail_trap_col_being_dealloced_not_returned_by_alloc
        .type           $__internal_0_$__cuda_sm10x_tcgen05_guardrail_trap_col_being_dealloced_not_returned_by_alloc,@function
        .size           $__internal_0_$__cuda_sm10x_tcgen05_guardrail_trap_col_being_dealloced_not_returned_by_alloc,($__internal_1_$__cuda_sm10x_tcgen05_guardrail_trap_phase_invalid_during_alloc - $__internal_0_$__cuda_sm10x_tcgen05_guardrail_trap_col_being_dealloced_not_returned_by_alloc)
$__internal_0_$__cuda_sm10x_tcgen05_guardrail_trap_col_being_dealloced_not_returned_by_alloc:
[----:B------:R-:W-:Y:S05]  /*99e0*/  BPT.TRAP 0x1 ;  /* 0x000000040000795c */ /* 0x000fea0000300000 */
[----:B------:R-:W-:-:S04]  /*99f0*/  HFMA2 R3, -RZ, RZ, 0, 0 ;  /* 0x00000000ff037431 */ /* 0x000fc800000001ff */
[----:B------:R-:W-:Y:S05]  /*9a00*/  RET.REL.NODEC R2 `(_ZN7cutlass13device_kernelINS_4gemm6kernel13GemmUniversalIN4cute5tupleIJiiiiEEENS1_10collective13CollectiveMmaINS1_35MainloopSm100TmaUmmaWarpSpecializedILi34ELi2ELi4ENS5_IJNS4_1CILi1EEESB_SB_EEEEENS5_IJNSA_ILi64EEENSA_ILi128EEENSA_ILi32EEEEEENS_12float_e5m2_tENS5_IJlSB_lEEESI_SJ_NS4_8TiledMMAINS4_8MMA_AtomIJNS4_10MMA_TraitsINS4_19SM100_MMA_F8F6F4_SSEJSI_SI_fSE_SF_NS4_17integral_constantINS4_4UMMA5MajorELSQ_0EEESR_NSO_INSP_7ScaleInELSS_0EEEST_EEEEEENS4_6LayoutISC_NS5_IJNSA_ILi0EEESX_SX_EEEEENS5_IJNS4_10UnderscoreES10_S10_EEEEENS4_13SM90_TMA_LOADENS4_14ComposedLayoutINS4_7SwizzleILi1ELi4ELi3EEENS4_18smem_ptr_flag_bitsILi8EEENSW_INS5_IJNSA_ILi8EEESG_EEENS5_IJSG_SB_EEEEEEEvNS4_8identityES13_S1D_vS1E_EENS_8epilogue10collective18CollectiveEpilogueINS1G_23Sm100TmaWarpSpecializedILi2ELi2ELi32ELb0ELb0EEEJSH_NS5_IJNSW_ISE_SB_EES1L_EEESI_SJ_SI_SJ_NS1G_6fusion15FusionCallbacksIS1K_NS1N_17LinearCombinationISI_fSI_fLNS_15FloatRoundStyleE2EEESH_S1M_JEEENS4_5SM1004TMEM4LOAD26SM100_TMEM_LOAD_16dp32b32xES13_NS14_INS15_ILi2ELi4ELi3EEES18_NSW_INS5_IJS19_SE_EEENS5_IJSE_SB_EEEEEEENS4_39AutoVectorizingCopyWithAssumedAlignmentILi128EEENS4_14SM90_TMA_STOREES21_S23_S23_EEEvvEEEEvNT_6ParamsE) ;  /* 0xffffff64027c7950 */ /* 0x000fea0003c3ffff */
        .weak           $__internal_1_$__cuda_sm10x_tcgen05_guardrail_trap_phase_invalid_during_alloc
        .type           $__internal_1_$__cuda_sm10x_tcgen05_guardrail_trap_phase_invalid_during_alloc,@function
        .size           $__internal_1_$__cuda_sm10x_tcgen05_guardrail_trap_phase_invalid_during_alloc,($__internal_2_$__cuda_sm10x_tcgen05_guardrail_trap_unallocated_columns_being_dealloced - $__internal_1_$__cuda_sm10x_tcgen05_guardrail_trap_phase_invalid_during_alloc)
$__internal_1_$__cuda_sm10x_tcgen05_guardrail_trap_phase_invalid_during_alloc:
[----:B------:R-:W-:Y:S05]  /*9a10*/  BPT.TRAP 0x1 ;  /* 0x000000040000795c */ /* 0x000fea0000300000 */
[----:B------:R-:W-:-:S04]  /*9a20*/  MOV R3, 0x0 ;  /* 0x0000000000037802 */ /* 0x000fc80000000f00 */
[----:B------:R-:W-:Y:S05]  /*9a30*/  RET.REL.NODEC R2 `(_ZN7cutlass13device_kernelINS_4gemm6kernel13GemmUniversalIN4cute5tupleIJiiiiEEENS1_10collective13CollectiveMmaINS1_35MainloopSm100TmaUmmaWarpSpecializedILi34ELi2ELi4ENS5_IJNS4_1CILi1EEESB_SB_EEEEENS5_IJNSA_ILi64EEENSA_ILi128EEENSA_ILi32EEEEEENS_12float_e5m2_tENS5_IJlSB_lEEESI_SJ_NS4_8TiledMMAINS4_8MMA_AtomIJNS4_10MMA_TraitsINS4_19SM100_MMA_F8F6F4_SSEJSI_SI_fSE_SF_NS4_17integral_constantINS4_4UMMA5MajorELSQ_0EEESR_NSO_INSP_7ScaleInELSS_0EEEST_EEEEEENS4_6LayoutISC_NS5_IJNSA_ILi0EEESX_SX_EEEEENS5_IJNS4_10UnderscoreES10_S10_EEEEENS4_13SM90_TMA_LOADENS4_14ComposedLayoutINS4_7SwizzleILi1ELi4ELi3EEENS4_18smem_ptr_flag_bitsILi8EEENSW_INS5_IJNSA_ILi8EEESG_EEENS5_IJSG_SB_EEEEEEEvNS4_8identityES13_S1D_vS1E_EENS_8epilogue10collective18CollectiveEpilogueINS1G_23Sm100TmaWarpSpecializedILi2ELi2ELi32ELb0ELb0EEEJSH_NS5_IJNSW_ISE_SB_EES1L_EEESI_SJ_SI_SJ_NS1G_6fusion15FusionCallbacksIS1K_NS1N_17LinearCombinationISI_fSI_fLNS_15FloatRoundStyleE2EEESH_S1M_JEEENS4_5SM1004TMEM4LOAD26SM100_TMEM_LOAD_16dp32b32xES13_NS14_INS15_ILi2ELi4ELi3EEES18_NSW_INS5_IJS19_SE_EEENS5_IJSE_SB_EEEEEEENS4_39AutoVectorizingCopyWithAssumedAlignmentILi128EEENS4_14SM90_TMA_STOREES21_S23_S23_EEEvvEEEEvNT_6ParamsE) ;  /* 0xffffff6402707950 */ /* 0x000fea0003c3ffff */
        .weak           $__internal_2_$__cuda_sm10x_tcgen05_guardrail_trap_unallocated_columns_being_dealloced
        .type           $__internal_2_$__cuda_sm10x_tcgen05_guardrail_trap_unallocated_columns_being_dealloced,@function
        .size           $__internal_2_$__cuda_sm10x_tcgen05_guardrail_trap_unallocated_columns_being_dealloced,(.L_x_233 - $__internal_2_$__cuda_sm10x_tcgen05_guardrail_trap_unallocated_columns_being_dealloced)
$__internal_2_$__cuda_sm10x_tcgen05_guardrail_trap_unallocated_columns_being_dealloced:
[----:B------:R-:W-:Y:S05]  /*9a40*/  BPT.TRAP 0x1 ;  /* 0x000000040000795c */ /* 0x000fea0000300000 */
[----:B------:R-:W-:-:S04]  /*9a50*/  HFMA2 R3, -RZ, RZ, 0, 0 ;  /* 0x00000000ff037431 */ /* 0x000fc800000001ff */
[----:B------:R-:W-:Y:S05]  /*9a60*/  RET.REL.NODEC R2 `(_ZN7cutlass13device_kernelINS_4gemm6kernel13GemmUniversalIN4cute5tupleIJiiiiEEENS1_10collective13CollectiveMmaINS1_35MainloopSm100TmaUmmaWarpSpecializedILi34ELi2ELi4ENS5_IJNS4_1CILi1EEESB_SB_EEEEENS5_IJNSA_ILi64EEENSA_ILi128EEENSA_ILi32EEEEEENS_12float_e5m2_tENS5_IJlSB_lEEESI_SJ_NS4_8TiledMMAINS4_8MMA_AtomIJNS4_10MMA_TraitsINS4_19SM100_MMA_F8F6F4_SSEJSI_SI_fSE_SF_NS4_17integral_constantINS4_4UMMA5MajorELSQ_0EEESR_NSO_INSP_7ScaleInELSS_0EEEST_EEEEEENS4_6LayoutISC_NS5_IJNSA_ILi0EEESX_SX_EEEEENS5_IJNS4_10UnderscoreES10_S10_EEEEENS4_13SM90_TMA_LOADENS4_14ComposedLayoutINS4_7SwizzleILi1ELi4ELi3EEENS4_18smem_ptr_flag_bitsILi8EEENSW_INS5_IJNSA_ILi8EEESG_EEENS5_IJSG_SB_EEEEEEEvNS4_8identityES13_S1D_vS1E_EENS_8epilogue10collective18CollectiveEpilogueINS1G_23Sm100TmaWarpSpecializedILi2ELi2ELi32ELb0ELb0EEEJSH_NS5_IJNSW_ISE_SB_EES1L_EEESI_SJ_SI_SJ_NS1G_6fusion15FusionCallbacksIS1K_NS1N_17LinearCombinationISI_fSI_fLNS_15FloatRoundStyleE2EEESH_S1M_JEEENS4_5SM1004TMEM4LOAD26SM100_TMEM_LOAD_16dp32b32xES13_NS14_INS15_ILi2ELi4ELi3EEES18_NSW_INS5_IJS19_SE_EEENS5_IJSE_SB_EEEEEEENS4_39AutoVectorizingCopyWithAssumedAlignmentILi128EEENS4_14SM90_TMA_STOREES21_S23_S23_EEEvvEEEEvNT_6ParamsE) ;  /* 0xffffff6402647950 */ /* 0x000fea0003c3ffff */
.L_x_232:
[----:B------:R-:W-:-:S00]  /*9a70*/  BRA `(.L_x_232) ;  /* 0xfffffffc00fc7947 */ /* 0x000fc0000383ffff */
[----:B------:R-:W-:-:S00]  /*9a80*/  NOP ;  /* 0x0000000000007918 */ /* 0x000fc00000000000 */
[----:B------:R-:W-:-:S00]  /*9a90*/  NOP ;  /* 0x0000000000007918 */ /* 0x000fc00000000000 */
[----:B------:R-:W-:-:S00]  /*9aa0*/  NOP ;  /* 0x0000000000007918 */ /* 0x000fc00000000000 */
[----:B------:R-:W-:-:S00]  /*9ab0*/  NOP ;  /* 0x0000000000007918 */ /* 0x000fc00000000000 */
[----:B------:R-:W-:-:S00]  /*9ac0*/  NOP ;  /* 0x0000000000007918 */ /* 0x000fc00000000000 */
[----:B------:R-:W-:-:S00]  /*9ad0*/  NOP ;  /* 0x0000000000007918 */ /* 0x000fc00000000000 */
[----:B------:R-:W-:-:S00]  /*9ae0*/  NOP ;  /* 0x0000000000007918 */ /* 0x000fc00000000000 */
[----:B------:R-:W-:-:S00]  /*9af0*/  NOP ;  /* 0x0000000000007918 */ /* 0x000fc00000000000 */
.L_x_233:


//--------------------- .nv.global.init           --------------------------
	.section	.nv.global.init,"aw",@progbits
.nv.global.init:
	.type		$str$27,@object
	.size		$str$27,($str$28 - $str$27)
$str$27:
        /*0000*/ 	.byte	0x28, 0x61, 0x64, 0x64, 0x72, 0x65, 0x73, 0x73, 0x20, 0x26, 0x20, 0x6d, 0x61, 0x73, 0x6b, 0x29
        /*0010*/ 	.byte	0x20, 0x3d, 0x3d, 0x20, 0x30, 0x00
	.type		$str$28,@object
	.size		$str$28,($str$26 - $str$28)
$str$28:
        /*0016*/ 	.byte	0x2f, 0x74, 0x6d, 0x70, 0x2f, 0x63, 0x75, 0x74, 0x6c, 0x61, 0x73, 0x73, 0x5f, 0x73, 0x77, 0x65
        /*0026*/ 	.byte	0x65, 0x70, 0x5f, 0x73, 0x72, 0x63, 0x2f, 0x69, 0x6e, 0x63, 0x6c, 0x75, 0x64, 0x65, 0x2f, 0x63
        /*0036*/ 	.byte	0x75, 0x74, 0x65, 0x2f, 0x70, 0x6f, 0x69, 0x6e, 0x74, 0x65, 0x72, 0x5f, 0x66, 0x6c, 0x61, 0x67
        /*0046*/ 	.byte	0x67, 0x65, 0x64, 0x2e, 0x68, 0x70, 0x70, 0x00
	.type		$str$26,@object
	.size		$str$26,($str$25 - $str$26)
$str$26:
        /*004e*/ 	.byte	0x2f, 0x74, 0x6d, 0x70, 0x2f, 0x63, 0x75, 0x74, 0x6c, 0x61, 0x73, 0x73, 0x5f, 0x73, 0x77, 0x65
        /*005e*/ 	.byte	0x65, 0x70, 0x5f, 0x73, 0x72, 0x63, 0x2f, 0x69, 0x6e, 0x63, 0x6c, 0x75, 0x64, 0x65, 0x2f, 0x63
        /*006e*/ 	.byte	0x75, 0x74, 0x65, 0x2f, 0x61, 0x74, 0x6f, 0x6d, 0x2f, 0x63, 0x6f, 0x70, 0x79, 0x5f, 0x74, 0x72
        /*007e*/ 	.byte	0x61, 0x69, 0x74, 0x73, 0x5f, 0x73, 0x6d, 0x31, 0x30, 0x30, 0x2e, 0x68, 0x70, 0x70, 0x00
	.type		$str$25,@object
	.size		$str$25,(__unnamed_1 - $str$25)
$str$25:
        /*008d*/ 	.byte	0x28, 0x28, 0x75, 0x69, 0x6e, 0x74, 0x33, 0x32, 0x5f, 0x74, 0x28, 0x74, 0x68, 0x72, 0x65, 0x61
        /*009d*/ 	.byte	0x64, 0x49, 0x64, 0x78, 0x2e, 0x78, 0x29, 0x20, 0x2f, 0x20, 0x33, 0x32, 0x29, 0x20, 0x25, 0x20
        /*00ad*/ 	.byte	0x34, 0x29, 0x20, 0x3d, 0x3d, 0x20, 0x28, 0x28, 0x28, 0x74, 0x6d, 0x65, 0x6d, 0x5f, 0x61, 0x64
        /*00bd*/ 	.byte	0x64, 0x72, 0x20, 0x3e, 0x3e, 0x20, 0x31, 0x36, 0x29, 0x20, 0x2f, 0x20, 0x33, 0x32, 0x29, 0x20
        /*00cd*/ 	.byte	0x25, 0x20, 0x34, 0x29, 0x00
	.type		__unnamed_1,@object
	.size		__unnamed_1,(__unnamed_2 - __unnamed_1)
__unnamed_1:
        /*00d2*/ 	.byte	0x61, 0x75, 0x74, 0x6f, 0x20, 0x63, 0x75, 0x74, 0x65, 0x3a, 0x3a, 0x61, 0x73, 0x5f, 0x70, 0x6f
        /* <DEDUP_REMOVED lines=24> */
        /*0262*/ 	.byte	0x3c, 0x34, 0x30, 0x39, 0x36, 0x3e, 0x3e, 0x3e, 0x3e, 0x5d, 0x00
	.type		__unnamed_2,@object
	.size		__unnamed_2,(.L_2 - __unnamed_2)
__unnamed_2:
        /* <DEDUP_REMOVED lines=40> */
        /*04ed*/ 	.byte	0x74, 0x65, 0x3a, 0x3a, 0x43, 0x3c, 0x30, 0x3e, 0x3e, 0x3e, 0x3e, 0x5d, 0x00
.L_2:


//--------------------- .nv.shared._ZN7cutlass13device_kernelINS_4gemm6kernel13GemmUniversalIN4cute5tupleIJiiiiEEENS1_10collective13CollectiveMmaINS1_35MainloopSm100TmaUmmaWarpSpecializedILi34ELi2ELi4ENS5_IJNS4_1CILi1EEESB_SB_EEEEENS5_IJNSA_ILi64EEENSA_ILi128EEENSA_ILi32EEEEEENS_12float_e5m2_tENS5_IJlSB_lEEESI_SJ_NS4_8TiledMMAINS4_8MMA_AtomIJNS4_10MMA_TraitsINS4_19SM100_MMA_F8F6F4_SSEJSI_SI_fSE_SF_NS4_17integral_constantINS4_4UMMA5MajorELSQ_0EEESR_NSO_INSP_7ScaleInELSS_0EEEST_EEEEEENS4_6LayoutISC_NS5_IJNSA_ILi0EEESX_SX_EEEEENS5_IJNS4_10UnderscoreES10_S10_EEEEENS4_13SM90_TMA_LOADENS4_14ComposedLayoutINS4_7SwizzleILi1ELi4ELi3EEENS4_18smem_ptr_flag_bitsILi8EEENSW_INS5_IJNSA_ILi8EEESG_EEENS5_IJSG_SB_EEEEEEEvNS4_8identityES13_S1D_vS1E_EENS_8epilogue10collective18CollectiveEpilogueINS1G_23Sm100TmaWarpSpecializedILi2ELi2ELi32ELb0ELb0EEEJSH_NS5_IJNSW_ISE_SB_EES1L_EEESI_SJ_SI_SJ_NS1G_6fusion15FusionCallbacksIS1K_NS1N_17LinearCombinationISI_fSI_fLNS_15FloatRoundStyleE2EEESH_S1M_JEEENS4_5SM1004TMEM4LOAD26SM100_TMEM_LOAD_16dp32b32xES13_NS14_INS15_ILi2ELi4ELi3EEES18_NSW_INS5_IJS19_SE_EEENS5_IJSE_SB_EEEEEEENS4_39AutoVectorizingCopyWithAssumedAlignmentILi128EEENS4_14SM90_TMA_STOREES21_S23_S23_EEEvvEEEEvNT_6ParamsE --------------------------
	.section	.nv.shared._ZN7cutlass13device_kernelINS_4gemm6kernel13GemmUniversalIN4cute5tupleIJiiiiEEENS1_10collective13CollectiveMmaINS1_35MainloopSm100TmaUmmaWarpSpecializedILi34ELi2ELi4ENS5_IJNS4_1CILi1EEESB_SB_EEEEENS5_IJNSA_ILi64EEENSA_ILi128EEENSA_ILi32EEEEEENS_12float_e5m2_tENS5_IJlSB_lEEESI_SJ_NS4_8TiledMMAINS4_8MMA_AtomIJNS4_10MMA_TraitsINS4_19SM100_MMA_F8F6F4_SSEJSI_SI_fSE_SF_NS4_17integral_constantINS4_4UMMA5MajorELSQ_0EEESR_NSO_INSP_7ScaleInELSS_0EEEST_EEEEEENS4_6LayoutISC_NS5_IJNSA_ILi0EEESX_SX_EEEEENS5_IJNS4_10UnderscoreES10_S10_EEEEENS4_13SM90_TMA_LOADENS4_14ComposedLayoutINS4_7SwizzleILi1ELi4ELi3EEENS4_18smem_ptr_flag_bitsILi8EEENSW_INS5_IJNSA_ILi8EEESG_EEENS5_IJSG_SB_EEEEEEEvNS4_8identityES13_S1D_vS1E_EENS_8epilogue10collective18CollectiveEpilogueINS1G_23Sm100TmaWarpSpecializedILi2ELi2ELi32ELb0ELb0EEEJSH_NS5_IJNSW_ISE_SB_EES1L_EEESI_SJ_SI_SJ_NS1G_6fusion15FusionCallbacksIS1K_NS1N_17LinearCombinationISI_fSI_fLNS_15FloatRoundStyleE2EEESH_S1M_JEEENS4_5SM1004TMEM4LOAD26SM100_TMEM_LOAD_16dp32b32xES13_NS14_INS15_ILi2ELi4ELi3EEES18_NSW_INS5_IJS19_SE_EEENS5_IJSE_SB_EEEEEEENS4_39AutoVectorizingCopyWithAssumedAlignmentILi128EEENS4_14SM90_TMA_STOREES21_S23_S23_EEEvvEEEEvNT_6ParamsE,"aw",@nobits
	.sectionflags	@""
	.align	16
	.zero		1024


//--------------------- .nv.shared.reserved.0     --------------------------
	.section	.nv.shared.reserved.0,"aw",@nobits
	.weak		__nv_reservedSMEM_offset_0_alias
	.size		__nv_reservedSMEM_offset_0_alias, 0, 64
	.other		__nv_reservedSMEM_offset_0_alias,@"STO_CUDA_RESERVED_SHARED STV_DEFAULT"
__nv_reservedSMEM_offset_0_alias:
	.zero		0
.nv.shared.reserved.0:
	.zero		64
	.weak		__nv_reservedSMEM_tcgen05_partition
	.type		__nv_reservedSMEM_tcgen05_partition,@object
	.size		__nv_reservedSMEM_tcgen05_partition,(.L_0 - __nv_reservedSMEM_tcgen05_partition)
__nv_reservedSMEM_tcgen05_partition:
	.zero		32
.L_0:


//--------------------- .nv.global                --------------------------
	.section	.nv.global,"aw",@nobits
.nv.global:
	.type		_ZN39_INTERNAL_bdd4224d_4_k_cu_6cdeeaa7_84304cute1_E,@object
	.size		_ZN39_INTERNAL_bdd4224d_4_k_cu_6cdeeaa7_84304cute1_E,(_ZN39_INTERNAL_bdd4224d_4_k_cu_6cdeeaa7_84304cuda3std3__45__cpo6cbeginE - _ZN39_INTERNAL_bdd4224d_4_k_cu_6cdeeaa7_84304cute1_E)
_ZN39_INTERNAL_bdd4224d_4_k_cu_6cdeeaa7_84304cute1_E:
	.zero		1
	.type		_ZN39_INTERNAL_bdd4224d_4_k_cu_6cdeeaa7_84304cuda3std3__45__cpo6cbeginE,@object
	.size		_ZN39_INTERNAL_bdd4224d_4_k_cu_6cdeeaa7_84304cuda3std3__45__cpo6cbeginE,(_ZN39_INTERNAL_bdd4224d_4_k_cu_6cdeeaa7_84304cuda3std3__48in_placeE - _ZN39_INTERNAL_bdd4224d_4_k_cu_6cdeeaa7_84304cuda3std3__45__cpo6cbeginE)
_ZN39_INTERNAL_bdd4224d_4_k_cu_6cdeeaa7_84304cuda3std3__45__cpo6cbeginE:
	.zero		1
	.type		_ZN39_INTERNAL_bdd4224d_4_k_cu_6cdeeaa7_84304cuda3std3__48in_placeE,@object
	.size		_ZN39_INTERNAL_bdd4224d_4_k_cu_6cdeeaa7_84304cuda3std3__48in_placeE,(_ZN39_INTERNAL_bdd4224d_4_k_cu_6cdeeaa7_84304cuda3std6ranges3__45__cpo9iter_moveE - _ZN39_INTERNAL_bdd4224d_4_k_cu_6cdeeaa7_84304cuda3std3__48in_placeE)
_ZN39_INTERNAL_bdd4224d_4_k_cu_6cdeeaa7_84304cuda3std3__48in_placeE:
	.zero		1
	.type		_ZN39_INTERNAL_bdd4224d_4_k_cu_6cdeeaa7_84304cuda3std6ranges3__45__cpo9iter_moveE,@object
	.size		_ZN39_INTERNAL_bdd4224d_4_k_cu_6cdeeaa7_84304cuda3std6ranges3__45__cpo9iter_moveE,(_ZN39_INTERNAL_bdd4224d_4_k_cu_6cdeeaa7_84304cuda3std3__45__cpo5beginE - _ZN39_INTERNAL_bdd4224d_4_k_cu_6cdeeaa7_84304cuda3std6ranges3__45__cpo9iter_moveE)
_ZN39_INTERNAL_bdd4224d_4_k_cu_6cdeeaa7_84304cuda3std6ranges3__45__cpo9iter_moveE:
	.zero		1
	.type		_ZN39_INTERNAL_bdd4224d_4_k_cu_6cdeeaa7_84304cuda3std3__45__cpo5beginE,@object
	.size		_ZN39_INTERNAL_bdd4224d_4_k_cu_6cdeeaa7_84304cuda3std3__45__cpo5beginE,(_ZN39_INTERNAL_bdd4224d_4_k_cu_6cdeeaa7_84304cuda3std3__441_GLOBAL__N__bdd4224d_4_k_cu_6cdeeaa7_84306ignoreE - _ZN39_INTERNAL_bdd4224d_4_k_cu_6cdeeaa7_84304cuda3std3__45__cpo5beginE)
_ZN39_INTERNAL_bdd4224d_4_k_cu_6cdeeaa7_84304cuda3std3__45__cpo5beginE:
	.zero		1
	.type		_ZN39_INTERNAL_bdd4224d_4_k_cu_6cdeeaa7_84304cuda3std3__441_GLOBAL__N__bdd4224d_4_k_cu_6cdeeaa7_84306ignoreE,@object
	.size		_ZN39_INTERNAL_bdd4224d_4_k_cu_6cdeeaa7_84304cuda3std3__441_GLOBAL__N__bdd4224d_4_k_cu_6cdeeaa7_84306ignoreE,(_ZN39_INTERNAL_bdd4224d_4_k_cu_6cdeeaa7_84304cute7productE - _ZN39_INTERNAL_bdd4224d_4_k_cu_6cdeeaa7_84304cuda3std3__441_GLOBAL__N__bdd4224d_4_k_cu_6cdeeaa7_84306ignoreE)
_ZN39_INTERNAL_bdd4224d_4_k_cu_6cdeeaa7_84304cuda3std3__441_GLOBAL__N__bdd4224d_4_k_cu_6cdeeaa7_84306ignoreE:
	.zero		1
	.type		_ZN39_INTERNAL_bdd4224d_4_k_cu_6cdeeaa7_84304cute7productE,@object
	.size		_ZN39_INTERNAL_bdd4224d_4_k_cu_6cdeeaa7_84304cute7productE,(_ZN39_INTERNAL_bdd4224d_4_k_cu_6cdeeaa7_84304cuda3std3__45__cpo3endE - _ZN39_INTERNAL_bdd4224d_4_k_cu_6cdeeaa7_84304cute7productE)
_ZN39_INTERNAL_bdd4224d_4_k_cu_6cdeeaa7_84304cute7productE:
	.zero		1
	.type		_ZN39_INTERNAL_bdd4224d_4_k_cu_6cdeeaa7_84304cuda3std3__45__cpo3endE,@object
	.size		_ZN39_INTERNAL_bdd4224d_4_k_cu_6cdeeaa7_84304cuda3std3__45__cpo3endE,(_ZN39_INTERNAL_bdd4224d_4_k_cu_6cdeeaa7_84304cuda3std3__419piecewise_constructE - _ZN39_INTERNAL_bdd4224d_4_k_cu_6cdeeaa7_84304cuda3std3__45__cpo3endE)
_ZN39_INTERNAL_bdd4224d_4_k_cu_6cdeeaa7_84304cuda3std3__45__cpo3endE:
	.zero		1
	.type		_ZN39_INTERNAL_bdd4224d_4_k_cu_6cdeeaa7_84304cuda3std3__419piecewise_constructE,@object
	.size		_ZN39_INTERNAL_bdd4224d_4_k_cu_6cdeeaa7_84304cuda3std3__419piecewise_constructE,(_ZN39_INTERNAL_bdd4224d_4_k_cu_6cdeeaa7_84304cuda3std3__45__cpo4cendE - _ZN39_INTERNAL_bdd4224d_4_k_cu_6cdeeaa7_84304cuda3std3__419piecewise_constructE)
_ZN39_INTERNAL_bdd4224d_4_k_cu_6cdeeaa7_84304cuda3std3__419piecewise_constructE:
	.zero		1
	.type		_ZN39_INTERNAL_bdd4224d_4_k_cu_6cdeeaa7_84304cuda3std3__45__cpo4cendE,@object
	.size		_ZN39_INTERNAL_bdd4224d_4_k_cu_6cdeeaa7_84304cuda3std3__45__cpo4cendE,(_ZN39_INTERNAL_bdd4224d_4_k_cu_6cdeeaa7_84304cuda3std6ranges3__45__cpo4swapE - _ZN39_INTERNAL_bdd4224d_4_k_cu_6cdeeaa7_84304cuda3std3__45__cpo4cendE)
_ZN39_INTERNAL_bdd4224d_4_k_cu_6cdeeaa7_84304cuda3std3__45__cpo4cendE:
	.zero		1
	.type		_ZN39_INTERNAL_bdd4224d_4_k_cu_6cdeeaa7_84304cuda3std6ranges3__45__cpo4swapE,@object
	.size		_ZN39_INTERNAL_bdd4224d_4_k_cu_6cdeeaa7_84304cuda3std6ranges3__45__cpo4swapE,(.L_10 - _ZN39_INTERNAL_bdd4224d_4_k_cu_6cdeeaa7_84304cuda3std6ranges3__45__cpo4swapE)
_ZN39_INTERNAL_bdd4224d_4_k_cu_6cdeeaa7_84304cuda3std6ranges3__45__cpo4swapE:
	.zero		1
.L_10:


//--------------------- .nv.constant0._ZN7cutlass13device_kernelINS_4gemm6kernel13GemmUniversalIN4cute5tupleIJiiiiEEENS1_10collective13CollectiveMmaINS1_35MainloopSm100TmaUmmaWarpSpecializedILi34ELi2ELi4ENS5_IJNS4_1CILi1EEESB_SB_EEEEENS5_IJNSA_ILi64EEENSA_ILi128EEENSA_ILi32EEEEEENS_12float_e5m2_tENS5_IJlSB_lEEESI_SJ_NS4_8TiledMMAINS4_8MMA_AtomIJNS4_10MMA_TraitsINS4_19SM100_MMA_F8F6F4_SSEJSI_SI_fSE_SF_NS4_17integral_constantINS4_4UMMA5MajorELSQ_0EEESR_NSO_INSP_7ScaleInELSS_0EEEST_EEEEEENS4_6LayoutISC_NS5_IJNSA_ILi0EEESX_SX_EEEEENS5_IJNS4_10UnderscoreES10_S10_EEEEENS4_13SM90_TMA_LOADENS4_14ComposedLayoutINS4_7SwizzleILi1ELi4ELi3EEENS4_18smem_ptr_flag_bitsILi8EEENSW_INS5_IJNSA_ILi8EEESG_EEENS5_IJSG_SB_EEEEEEEvNS4_8identityES13_S1D_vS1E_EENS_8epilogue10collective18CollectiveEpilogueINS1G_23Sm100TmaWarpSpecializedILi2ELi2ELi32ELb0ELb0EEEJSH_NS5_IJNSW_ISE_SB_EES1L_EEESI_SJ_SI_SJ_NS1G_6fusion15FusionCallbacksIS1K_NS1N_17LinearCombinationISI_fSI_fLNS_15FloatRoundStyleE2EEESH_S1M_JEEENS4_5SM1004TMEM4LOAD26SM100_TMEM_LOAD_16dp32b32xES13_NS14_INS15_ILi2ELi4ELi3EEES18_NSW_INS5_IJS19_SE_EEENS5_IJSE_SB_EEEEEEENS4_39AutoVectorizingCopyWithAssumedAlignmentILi128EEENS4_14SM90_TMA_STOREES21_S23_S23_EEEvvEEEEvNT_6ParamsE --------------------------
	.section	.nv.constant0._ZN7cutlass13device_kernelINS_4gemm6kernel13GemmUniversalIN4cute5tupleIJiiiiEEENS1_10collective13CollectiveMmaINS1_35MainloopSm100TmaUmmaWarpSpecializedILi34ELi2ELi4ENS5_IJNS4_1CILi1EEESB_SB_EEEEENS5_IJNSA_ILi64EEENSA_ILi128EEENSA_ILi32EEEEEENS_12float_e5m2_tENS5_IJlSB_lEEESI_SJ_NS4_8TiledMMAINS4_8MMA_AtomIJNS4_10MMA_TraitsINS4_19SM100_MMA_F8F6F4_SSEJSI_SI_fSE_SF_NS4_17integral_constantINS4_4UMMA5MajorELSQ_0EEESR_NSO_INSP_7ScaleInELSS_0EEEST_EEEEEENS4_6LayoutISC_NS5_IJNSA_ILi0EEESX_SX_EEEEENS5_IJNS4_10UnderscoreES10_S10_EEEEENS4_13SM90_TMA_LOADENS4_14ComposedLayoutINS4_7SwizzleILi1ELi4ELi3EEENS4_18smem_ptr_flag_bitsILi8EEENSW_INS5_IJNSA_ILi8EEESG_EEENS5_IJSG_SB_EEEEEEEvNS4_8identityES13_S1D_vS1E_EENS_8epilogue10collective18CollectiveEpilogueINS1G_23Sm100TmaWarpSpecializedILi2ELi2ELi32ELb0ELb0EEEJSH_NS5_IJNSW_ISE_SB_EES1L_EEESI_SJ_SI_SJ_NS1G_6fusion15FusionCallbacksIS1K_NS1N_17LinearCombinationISI_fSI_fLNS_15FloatRoundStyleE2EEESH_S1M_JEEENS4_5SM1004TMEM4LOAD26SM100_TMEM_LOAD_16dp32b32xES13_NS14_INS15_ILi2ELi4ELi3EEES18_NSW_INS5_IJS19_SE_EEENS5_IJSE_SB_EEEEEEENS4_39AutoVectorizingCopyWithAssumedAlignmentILi128EEENS4_14SM90_TMA_STOREES21_S23_S23_EEEvvEEEEvNT_6ParamsE,"a",@progbits
	.sectionflags	@""
	.align	4
.nv.constant0._ZN7cutlass13device_kernelINS_4gemm6kernel13GemmUniversalIN4cute5tupleIJiiiiEEENS1_10collective13CollectiveMmaINS1_35MainloopSm100TmaUmmaWarpSpecializedILi34ELi2ELi4ENS5_IJNS4_1CILi1EEESB_SB_EEEEENS5_IJNSA_ILi64EEENSA_ILi128EEENSA_ILi32EEEEEENS_12float_e5m2_tENS5_IJlSB_lEEESI_SJ_NS4_8TiledMMAINS4_8MMA_AtomIJNS4_10MMA_TraitsINS4_19SM100_MMA_F8F6F4_SSEJSI_SI_fSE_SF_NS4_17integral_constantINS4_4UMMA5MajorELSQ_0EEESR_NSO_INSP_7ScaleInELSS_0EEEST_EEEEEENS4_6LayoutISC_NS5_IJNSA_ILi0EEESX_SX_EEEEENS5_IJNS4_10UnderscoreES10_S10_EEEEENS4_13SM90_TMA_LOADENS4_14ComposedLayoutINS4_7SwizzleILi1ELi4ELi3EEENS4_18smem_ptr_flag_bitsILi8EEENSW_INS5_IJNSA_ILi8EEESG_EEENS5_IJSG_SB_EEEEEEEvNS4_8identityES13_S1D_vS1E_EENS_8epilogue10collective18CollectiveEpilogueINS1G_23Sm100TmaWarpSpecializedILi2ELi2ELi32ELb0ELb0EEEJSH_NS5_IJNSW_ISE_SB_EES1L_EEESI_SJ_SI_SJ_NS1G_6fusion15FusionCallbacksIS1K_NS1N_17LinearCombinationISI_fSI_fLNS_15FloatRoundStyleE2EEESH_S1M_JEEENS4_5SM1004TMEM4LOAD26SM100_TMEM_LOAD_16dp32b32xES13_NS14_INS15_ILi2ELi4ELi3EEES18_NSW_INS5_IJS19_SE_EEENS5_IJSE_SB_EEEEEEENS4_39AutoVectorizingCopyWithAssumedAlignmentILi128EEENS4_14SM90_TMA_STOREES21_S23_S23_EEEvvEEEEvNT_6ParamsE:
	.zero		2944


//--------------------- SYMBOLS --------------------------

	.type		.nv.reservedSmem.offset0,@object
	.size		.nv.reservedSmem.offset0,0x4
	.type		.nv.reservedSmem.cap,@object
	.size		.nv.reservedSmem.cap,0x4
	.type		__assertfail,@function
